# CuTe-DSL kernel — source=fa4 family=fa4_fwd_sm90
# config = {"dtype": "Float16", "causal": false, "head_dim": 192, "mma_pv_is_rs": true}


// ===== COMPILED SASS (sm_90) =====

	.headerflags	@"EF_CUDA_TEXMODE_UNIFIED EF_CUDA_64BIT_ADDRESS EF_CUDA_ACCELERATORS EF_CUDA_SM90 EF_CUDA_VIRTUAL_SM(EF_CUDA_SM90)"
	.elftype	@"ET_EXEC"


//--------------------- .nv.info                  --------------------------
	.section	.nv.info,"",@"SHT_CUDA_INFO"
	.align	4


	//----- nvinfo : EIATTR_REGCOUNT
	.align		4
        /*0000*/ 	.byte	0x04, 0x2f
        /*0002*/ 	.short	(.L_1 - .L_0)
	.align		4
.L_0:
        /*0004*/ 	.word	index@(kernel_cutlass_kernel_flash_attncuteflash_fwd_sm90FlashAttentionForwardSm90_object_at__tensor0000o11921211101213_tensor0000o19211101213_tensor0000o19211101213_tensor0000o11921211101213_te_0)
        /*0008*/ 	.word	0x000000a8


	//----- nvinfo : EIATTR_FRAME_SIZE
	.align		4
.L_1:
        /*000c*/ 	.byte	0x04, 0x11
        /*000e*/ 	.short	(.L_3 - .L_2)
	.align		4
.L_2:
        /*0010*/ 	.word	index@(kernel_cutlass_kernel_flash_attncuteflash_fwd_sm90FlashAttentionForwardSm90_object_at__tensor0000o11921211101213_tensor0000o19211101213_tensor0000o19211101213_tensor0000o11921211101213_te_0)
        /*0014*/ 	.word	0x00000000


	//----- nvinfo : EIATTR_MIN_STACK_SIZE
	.align		4
.L_3:
        /*0018*/ 	.byte	0x04, 0x12
        /*001a*/ 	.short	(.L_5 - .L_4)
	.align		4
.L_4:
        /*001c*/ 	.word	index@(kernel_cutlass_kernel_flash_attncuteflash_fwd_sm90FlashAttentionForwardSm90_object_at__tensor0000o11921211101213_tensor0000o19211101213_tensor0000o19211101213_tensor0000o11921211101213_te_0)
        /*0020*/ 	.word	0x00000000
.L_5:


//--------------------- .nv.info.kernel_cutlass_kernel_flash_attncuteflash_fwd_sm90FlashAttentionForwardSm90_object_at__tensor0000o11921211101213_tensor0000o19211101213_tensor0000o19211101213_tensor0000o11921211101213_te_0 --------------------------
	.section	.nv.info.kernel_cutlass_kernel_flash_attncuteflash_fwd_sm90FlashAttentionForwardSm90_object_at__tensor0000o11921211101213_tensor0000o19211101213_tensor0000o19211101213_tensor0000o11921211101213_te_0,"",@"SHT_CUDA_INFO"
	.sectionflags	@""
	.align	4


	//----- nvinfo : EIATTR_CUDA_API_VERSION
	.align		4
        /*0000*/ 	.byte	0x04, 0x37
        /*0002*/ 	.short	(.L_7 - .L_6)
.L_6:
        /*0004*/ 	.word	0x00000081


	//----- nvinfo : EIATTR_KPARAM_INFO
	.align		4
.L_7:
        /*0008*/ 	.byte	0x04, 0x17
        /*000a*/ 	.short	(.L_9 - .L_8)
.L_8:
        /*000c*/ 	.word	0x00000000
        /*0010*/ 	.short	0x000f
        /*0012*/ 	.short	0x0284
        /*0014*/ 	.byte	0x00, 0xf0, 0x31, 0x00


	//----- nvinfo : EIATTR_KPARAM_INFO
	.align		4
.L_9:
        /*0018*/ 	.byte	0x04, 0x17
        /*001a*/ 	.short	(.L_11 - .L_10)
.L_10:
        /*001c*/ 	.word	0x00000000
        /*0020*/ 	.short	0x000e
        /*0022*/ 	.short	0x0280
        /*0024*/ 	.byte	0x00, 0xf0, 0x11, 0x00


	//----- nvinfo : EIATTR_KPARAM_INFO
	.align		4
.L_11:
        /*0028*/ 	.byte	0x04, 0x17
        /*002a*/ 	.short	(.L_13 - .L_12)
.L_12:
        /*002c*/ 	.word	0x00000000
        /*0030*/ 	.short	0x000d
        /*0032*/ 	.short	0x027c
        /*0034*/ 	.byte	0x00, 0xf0, 0x11, 0x00


	//----- nvinfo : EIATTR_KPARAM_INFO
	.align		4
.L_13:
        /*0038*/ 	.byte	0x04, 0x17
        /*003a*/ 	.short	(.L_15 - .L_14)
.L_14:
        /*003c*/ 	.word	0x00000000
        /*0040*/ 	.short	0x000c
        /*0042*/ 	.short	0x0278
        /*0044*/ 	.byte	0x00, 0xf0, 0x11, 0x00


	//----- nvinfo : EIATTR_KPARAM_INFO
	.align		4
.L_15:
        /*0048*/ 	.byte	0x04, 0x17
        /*004a*/ 	.short	(.L_17 - .L_16)
.L_16:
        /*004c*/ 	.word	0x00000000
        /*0050*/ 	.short	0x000b
        /*0052*/ 	.short	0x0275
        /*0054*/ 	.byte	0x00, 0xf0, 0x05, 0x00


	//----- nvinfo : EIATTR_KPARAM_INFO
	.align		4
.L_17:
        /*0058*/ 	.byte	0x04, 0x17
        /*005a*/ 	.short	(.L_19 - .L_18)
.L_18:
        /*005c*/ 	.word	0x00000000
        /*0060*/ 	.short	0x000a
        /*0062*/ 	.short	0x0274
        /*0064*/ 	.byte	0x00, 0xf0, 0x05, 0x00


	//----- nvinfo : EIATTR_KPARAM_INFO
	.align		4
.L_19:
        /*0068*/ 	.byte	0x04, 0x17
        /*006a*/ 	.short	(.L_21 - .L_20)
.L_20:
        /*006c*/ 	.word	0x00000000
        /*0070*/ 	.short	0x0009
        /*0072*/ 	.short	0x0270
        /*0074*/ 	.byte	0x00, 0xf0, 0x11, 0x00


	//----- nvinfo : EIATTR_KPARAM_INFO
	.align		4
.L_21:
        /*0078*/ 	.byte	0x04, 0x17
        /*007a*/ 	.short	(.L_23 - .L_22)
.L_22:
        /*007c*/ 	.word	0x00000000
        /*0080*/ 	.short	0x0008
        /*0082*/ 	.short	0x01f0
        /*0084*/ 	.byte	0x00, 0xf0, 0x01, 0x02


	//----- nvinfo : EIATTR_KPARAM_INFO
	.align		4
.L_23:
        /*0088*/ 	.byte	0x04, 0x17
        /*008a*/ 	.short	(.L_25 - .L_24)
.L_24:
        /*008c*/ 	.word	0x00000000
        /*0090*/ 	.short	0x0007
        /*0092*/ 	.short	0x0170
        /*0094*/ 	.byte	0x00, 0xf0, 0x01, 0x02


	//----- nvinfo : EIATTR_KPARAM_INFO
	.align		4
.L_25:
        /*0098*/ 	.byte	0x04, 0x17
        /*009a*/ 	.short	(.L_27 - .L_26)
.L_26:
        /*009c*/ 	.word	0x00000000
        /*00a0*/ 	.short	0x0006
        /*00a2*/ 	.short	0x00f0
        /*00a4*/ 	.byte	0x00, 0xf0, 0x01, 0x02


	//----- nvinfo : EIATTR_KPARAM_INFO
	.align		4
.L_27:
        /*00a8*/ 	.byte	0x04, 0x17
        /*00aa*/ 	.short	(.L_29 - .L_28)
.L_28:
        /*00ac*/ 	.word	0x00000000
        /*00b0*/ 	.short	0x0005
        /*00b2*/ 	.short	0x0070
        /*00b4*/ 	.byte	0x00, 0xf0, 0x01, 0x02


	//----- nvinfo : EIATTR_KPARAM_INFO
	.align		4
.L_29:
        /*00b8*/ 	.byte	0x04, 0x17
        /*00ba*/ 	.short	(.L_31 - .L_30)
.L_30:
        /*00bc*/ 	.word	0x00000000
        /*00c0*/ 	.short	0x0004
        /*00c2*/ 	.short	0x0030
        /*00c4*/ 	.byte	0x00, 0xf0, 0xc1, 0x00


	//----- nvinfo : EIATTR_KPARAM_INFO
	.align		4
.L_31:
        /*00c8*/ 	.byte	0x04, 0x17
        /*00ca*/ 	.short	(.L_33 - .L_32)
.L_32:
        /*00cc*/ 	.word	0x00000000
        /*00d0*/ 	.short	0x0003
        /*00d2*/ 	.short	0x0024
        /*00d4*/ 	.byte	0x00, 0xf0, 0x31, 0x00


	//----- nvinfo : EIATTR_KPARAM_INFO
	.align		4
.L_33:
        /*00d8*/ 	.byte	0x04, 0x17
        /*00da*/ 	.short	(.L_35 - .L_34)
.L_34:
        /*00dc*/ 	.word	0x00000000
        /*00e0*/ 	.short	0x0002
        /*00e2*/ 	.short	0x0018
        /*00e4*/ 	.byte	0x00, 0xf0, 0x31, 0x00


	//----- nvinfo : EIATTR_KPARAM_INFO
	.align		4
.L_35:
        /*00e8*/ 	.byte	0x04, 0x17
        /*00ea*/ 	.short	(.L_37 - .L_36)
.L_36:
        /*00ec*/ 	.word	0x00000000
        /*00f0*/ 	.short	0x0001
        /*00f2*/ 	.short	0x000c
        /*00f4*/ 	.byte	0x00, 0xf0, 0x31, 0x00


	//----- nvinfo : EIATTR_KPARAM_INFO
	.align		4
.L_37:
        /*00f8*/ 	.byte	0x04, 0x17
        /*00fa*/ 	.short	(.L_39 - .L_38)
.L_38:
        /*00fc*/ 	.word	0x00000000
        /*0100*/ 	.short	0x0000
        /*0102*/ 	.short	0x0000
        /*0104*/ 	.byte	0x00, 0xf0, 0x31, 0x00


	//----- nvinfo : EIATTR_SPARSE_MMA_MASK
	.align		4
.L_39:
        /*0108*/ 	.byte	0x03, 0x50
        /*010a*/ 	.short	0x0000


	//----- nvinfo : EIATTR_MAXREG_COUNT
	.align		4
        /*010c*/ 	.byte	0x03, 0x1b
        /*010e*/ 	.short	0x00a8


	//----- nvinfo : EIATTR_COOP_GROUP_MASK_REGIDS
	.align		4
        /*0110*/ 	.byte	0x04, 0x29
        /*0112*/ 	.short	(.L_41 - .L_40)


	//   ....[0]....
.L_40:
        /*0114*/ 	.word	0xffffffff


	//   ....[1]....
        /*0118*/ 	.word	0xffffffff


	//   ....[2]....
        /*011c*/ 	.word	0xffffffff


	//   ....[3]....
        /*0120*/ 	.word	0xffffffff


	//   ....[4]....
        /*0124*/ 	.word	0xffffffff


	//   ....[5]....
        /*0128*/ 	.word	0xffffffff


	//   ....[6]....
        /*012c*/ 	.word	0xffffffff


	//   ....[7]....
        /*0130*/ 	.word	0xffffffff


	//   ....[8]....
        /*0134*/ 	.word	0xffffffff


	//   ....[9]....
        /*0138*/ 	.word	0xffffffff


	//   ....[10]....
        /*013c*/ 	.word	0xffffffff


	//   ....[11]....
        /*0140*/ 	.word	0xffffffff


	//   ....[12]....
        /*0144*/ 	.word	0xffffffff


	//   ....[13]....
        /*0148*/ 	.word	0xffffffff


	//   ....[14]....
        /*014c*/ 	.word	0xffffffff


	//   ....[15]....
        /*0150*/ 	.word	0xffffffff


	//   ....[16]....
        /*0154*/ 	.word	0xffffffff


	//----- nvinfo : EIATTR_COOP_GROUP_INSTR_OFFSETS
	.align		4
.L_41:
        /*0158*/ 	.byte	0x04, 0x28
        /*015a*/ 	.short	(.L_43 - .L_42)


	//   ....[0]....
.L_42:
        /*015c*/ 	.word	0x000011a0


	//   ....[1]....
        /*0160*/ 	.word	0x00002140


	//   ....[2]....
        /*0164*/ 	.word	0x00002240


	//   ....[3]....
        /*0168*/ 	.word	0x000025f0


	//   ....[4]....
        /*016c*/ 	.word	0x00002700


	//   ....[5]....
        /*0170*/ 	.word	0x00004bc0


	//   ....[6]....
        /*0174*/ 	.word	0x00004d00


	//   ....[7]....
        /*0178*/ 	.word	0x00004d10


	//   ....[8]....
        /*017c*/ 	.word	0x00004d40


	//   ....[9]....
        /*0180*/ 	.word	0x00006400


	//   ....[10]....
        /*0184*/ 	.word	0x00006450


	//   ....[11]....
        /*0188*/ 	.word	0x00006560


	//   ....[12]....
        /*018c*/ 	.word	0x00006590


	//   ....[13]....
        /*0190*/ 	.word	0x000069d0


	//   ....[14]....
        /*0194*/ 	.word	0x00006a40


	//   ....[15]....
        /*0198*/ 	.word	0x00006b00


	//   ....[16]....
        /*019c*/ 	.word	0x00006b40


	//----- nvinfo : EIATTR_REG_RECONFIG
	.align		4
.L_43:
        /*01a0*/ 	.byte	0x01, 0x54
	.zero		2


	//----- nvinfo : EIATTR_MBARRIER_INSTR_OFFSETS
	.align		4
        /*01a4*/ 	.byte	0x04, 0x39
        /*01a6*/ 	.short	(.L_45 - .L_44)


	//   ....[0]....
.L_44:
        /*01a8*/ 	.word	0x00000270
        /*01ac*/ 	.word	0x000000ff
        /*01b0*/ 	.word	0x00000000
        /*01b4*/ 	.short	0x0100
        /*01b6*/ 	.byte	0x08
	.zero		1


	//   ....[1]....
        /*01b8*/ 	.word	0x00000280
        /*01bc*/ 	.word	0x000000ff
        /*01c0*/ 	.word	0x00000008
        /*01c4*/ 	.short	0x0100
        /*01c6*/ 	.byte	0x08
	.zero		1


	//   ....[2]....
        /*01c8*/ 	.word	0x00000290
        /*01cc*/ 	.word	0x000000ff
        /*01d0*/ 	.word	0x00000010
        /*01d4*/ 	.short	0x0100
        /*01d6*/ 	.byte	0x09
	.zero		1


	//   ....[3]....
        /*01d8*/ 	.word	0x000002a0
        /*01dc*/ 	.word	0x000000ff
        /*01e0*/ 	.word	0x00000018
        /*01e4*/ 	.short	0x0100
        /*01e6*/ 	.byte	0x09
	.zero		1


	//   ....[4]....
        /*01e8*/ 	.word	0x000002b0
        /*01ec*/ 	.word	0x000000ff
        /*01f0*/ 	.word	0x00000020
        /*01f4*/ 	.short	0x0100
        /*01f6*/ 	.byte	0x09
	.zero		1


	//   ....[5]....
        /*01f8*/ 	.word	0x000002c0
        /*01fc*/ 	.word	0x000000ff
        /*0200*/ 	.word	0x00000028
        /*0204*/ 	.short	0x0100
        /*0206*/ 	.byte	0x09
	.zero		1


	//   ....[6]....
        /*0208*/ 	.word	0x000004e0
        /*020c*/ 	.word	0x000000ff
        /*0210*/ 	.word	0x00000018
        /*0214*/ 	.short	0x010a
        /*0216*/ 	.byte	0x29
	.zero		1


	//   ....[7]....
        /*0218*/ 	.word	0x000006e0
        /*021c*/ 	.word	0x000000ff
        /*0220*/ 	.word	0x00000008
        /*0224*/ 	.short	0x010a
        /*0226*/ 	.byte	0x29
	.zero		1


	//   ....[8]....
        /*0228*/ 	.word	0x00000990
        /*022c*/ 	.word	0x000000ff
        /*0230*/ 	.word	0x00000018
        /*0234*/ 	.short	0x010a
        /*0236*/ 	.byte	0x29
	.zero		1


	//   ....[9]....
        /*0238*/ 	.word	0x00000b80
        /*023c*/ 	.word	0x000000ff
        /*0240*/ 	.word	0x00000028
        /*0244*/ 	.short	0x010a
        /*0246*/ 	.byte	0x29
	.zero		1


	//   ....[10]....
        /*0248*/ 	.word	0x00000dd0
        /*024c*/ 	.word	0x000000ff
        /*0250*/ 	.word	0x00000028
        /*0254*/ 	.short	0x010a
        /*0256*/ 	.byte	0x29
	.zero		1


	//   ....[11]....
        /*0258*/ 	.word	0x00000fe0
        /*025c*/ 	.word	0x000000ff
        /*0260*/ 	.word	0x00000028
        /*0264*/ 	.short	0x010a
        /*0266*/ 	.byte	0x29
	.zero		1


	//   ....[12]....
        /*0268*/ 	.word	0x00001190
        /*026c*/ 	.word	0x000000ff
        /*0270*/ 	.word	0x00000000
        /*0274*/ 	.short	0x010a
        /*0276*/ 	.byte	0x04
	.zero		1


	//   ....[13]....
        /*0278*/ 	.word	0x000011f0
        /*027c*/ 	.word	0x000000ff
        /*0280*/ 	.word	0x00000010
        /*0284*/ 	.short	0x010a
        /*0286*/ 	.byte	0x04
	.zero		1


	//   ....[14]....
        /*0288*/ 	.word	0x000012f0
        /*028c*/ 	.word	0x000000ff
        /*0290*/ 	.word	0x00000010
        /*0294*/ 	.short	0x010a
        /*0296*/ 	.byte	0x04
	.zero		1


	//   ....[15]....
        /*0298*/ 	.word	0x000036e0
        /*029c*/ 	.word	0x000000ff
        /*02a0*/ 	.word	0x00000018
        /*02a4*/ 	.short	0x0101
        /*02a6*/ 	.byte	0x04
	.zero		1


	//   ....[16]....
        /*02a8*/ 	.word	0x00003b70
        /*02ac*/ 	.word	0x000000ff
        /*02b0*/ 	.word	0x00000010
        /*02b4*/ 	.short	0x010a
        /*02b6*/ 	.byte	0x04
	.zero		1


	//   ....[17]....
        /*02b8*/ 	.word	0x00003c00
        /*02bc*/ 	.word	0x000000ff
        /*02c0*/ 	.word	0x00000010
        /*02c4*/ 	.short	0x010a
        /*02c6*/ 	.byte	0x04
	.zero		1


	//   ....[18]....
        /*02c8*/ 	.word	0x000045e0
        /*02cc*/ 	.word	0x000000ff
        /*02d0*/ 	.word	0x00000020
        /*02d4*/ 	.short	0x010a
        /*02d6*/ 	.byte	0x04
	.zero		1


	//   ....[19]....
        /*02d8*/ 	.word	0x00004600
        /*02dc*/ 	.word	0x000000ff
        /*02e0*/ 	.word	0x00000020
        /*02e4*/ 	.short	0x010a
        /*02e6*/ 	.byte	0x04
	.zero		1


	//   ....[20]....
        /*02e8*/ 	.word	0x00005230
        /*02ec*/ 	.word	0x000000ff
        /*02f0*/ 	.word	0x00000018
        /*02f4*/ 	.short	0x0101
        /*02f6*/ 	.byte	0x04
	.zero		1


	//   ....[21]....
        /*02f8*/ 	.word	0x00005370
        /*02fc*/ 	.word	0x000000ff
        /*0300*/ 	.word	0x00000028
        /*0304*/ 	.short	0x0101
        /*0306*/ 	.byte	0x04
	.zero		1


	//   ....[22]....
        /*0308*/ 	.word	0x00006000
        /*030c*/ 	.word	0x000000ff
        /*0310*/ 	.word	0x00000008
        /*0314*/ 	.short	0x0101
        /*0316*/ 	.byte	0x04
	.zero		1


	//   ....[23]....
        /*0318*/ 	.word	0x00006080
        /*031c*/ 	.word	0x000000ff
        /*0320*/ 	.word	0x00000020
        /*0324*/ 	.short	0x010a
        /*0326*/ 	.byte	0x04
	.zero		1


	//   ....[24]....
        /*0328*/ 	.word	0x000063b0
        /*032c*/ 	.word	0x000000ff
        /*0330*/ 	.word	0x00000020
        /*0334*/ 	.short	0x010a
        /*0336*/ 	.byte	0x04
	.zero		1


	//   ....[25]....
        /*0338*/ 	.word	0x000069a0
        /*033c*/ 	.word	0x000000ff
        /*0340*/ 	.word	0x00000028
        /*0344*/ 	.short	0x0101
        /*0346*/ 	.byte	0x04
	.zero		1


	//   ....[26]....
        /*0348*/ 	.word	0x000075e0
        /*034c*/ 	.word	0x00000005
        /*0350*/ 	.word	0x00000018
        /*0354*/ 	.short	0x010a
        /*0356*/ 	.byte	0x3f
	.zero		1


	//   ....[27]....
        /*0358*/ 	.word	0x00007660
        /*035c*/ 	.word	0x00000005
        /*0360*/ 	.word	0x00000008
        /*0364*/ 	.short	0x010a
        /*0366*/ 	.byte	0x3f
	.zero		1


	//   ....[28]....
        /*0368*/ 	.word	0x000076e0
        /*036c*/ 	.word	0x00000007
        /*0370*/ 	.word	0x00000018
        /*0374*/ 	.short	0x010a
        /*0376*/ 	.byte	0x3f
	.zero		1


	//   ....[29]....
        /*0378*/ 	.word	0x00007750
        /*037c*/ 	.word	0x00000005
        /*0380*/ 	.word	0x00000028
        /*0384*/ 	.short	0x010a
        /*0386*/ 	.byte	0x3f
	.zero		1


	//   ....[30]....
        /*0388*/ 	.word	0x000077c0
        /*038c*/ 	.word	0x00000005
        /*0390*/ 	.word	0x00000028
        /*0394*/ 	.short	0x010a
        /*0396*/ 	.byte	0x3f
	.zero		1


	//   ....[31]....
        /*0398*/ 	.word	0x00007830
        /*039c*/ 	.word	0x00000005
        /*03a0*/ 	.word	0x00000028
        /*03a4*/ 	.short	0x010a
        /*03a6*/ 	.byte	0x3f
	.zero		1


	//   ....[32]....
        /*03a8*/ 	.word	0x00007890
        /*03ac*/ 	.word	0x00000004
        /*03b0*/ 	.word	0x00000000
        /*03b4*/ 	.short	0x010a
        /*03b6*/ 	.byte	0x3f
	.zero		1


	//   ....[33]....
        /*03b8*/ 	.word	0x000078f0
        /*03bc*/ 	.word	0x00000004
        /*03c0*/ 	.word	0x00000010
        /*03c4*/ 	.short	0x010a
        /*03c6*/ 	.byte	0x3f
	.zero		1


	//   ....[34]....
        /*03c8*/ 	.word	0x00007960
        /*03cc*/ 	.word	0x00000079
        /*03d0*/ 	.word	0x00000010
        /*03d4*/ 	.short	0x010a
        /*03d6*/ 	.byte	0x3f
	.zero		1


	//   ....[35]....
        /*03d8*/ 	.word	0x000079d0
        /*03dc*/ 	.word	0x00000009
        /*03e0*/ 	.word	0x00000020
        /*03e4*/ 	.short	0x010a
        /*03e6*/ 	.byte	0x3f
	.zero		1


	//   ....[36]....
        /*03e8*/ 	.word	0x00007a40
        /*03ec*/ 	.word	0x0000000b
        /*03f0*/ 	.word	0x00000020
        /*03f4*/ 	.short	0x010a
        /*03f6*/ 	.byte	0x3f
	.zero		1


	//----- nvinfo : EIATTR_NUM_MBARRIERS
	.align		4
.L_45:
        /*03f8*/ 	.byte	0x03, 0x38
        /*03fa*/ 	.short	0x0006


	//----- nvinfo : EIATTR_EXIT_INSTR_OFFSETS
	.align		4
        /*03fc*/ 	.byte	0x04, 0x1c
        /*03fe*/ 	.short	(.L_47 - .L_46)


	//   ....[0]....
.L_46:
        /*0400*/ 	.word	0x00000350


	//   ....[1]....
        /*0404*/ 	.word	0x00001010


	//   ....[2]....
        /*0408*/ 	.word	0x00001040


	//   ....[3]....
        /*040c*/ 	.word	0x00007420


	//   ....[4]....
        /*0410*/ 	.word	0x000075a0


	//----- nvinfo : EIATTR_REQNTID
	.align		4
.L_47:
        /*0414*/ 	.byte	0x04, 0x10
        /*0416*/ 	.short	(.L_49 - .L_48)
.L_48:
        /*0418*/ 	.word	0x00000180
        /*041c*/ 	.word	0x00000001
        /*0420*/ 	.word	0x00000001


	//----- nvinfo : EIATTR_CBANK_PARAM_SIZE
	.align		4
.L_49:
        /*0424*/ 	.byte	0x03, 0x19
        /*0426*/ 	.short	0x0290


	//----- nvinfo : EIATTR_PARAM_CBANK
	.align		4
        /*0428*/ 	.byte	0x04, 0x0a
        /*042a*/ 	.short	(.L_51 - .L_50)
	.align		4
.L_50:
        /*042c*/ 	.word	index@(.nv.constant0.kernel_cutlass_kernel_flash_attncuteflash_fwd_sm90FlashAttentionForwardSm90_object_at__tensor0000o11921211101213_tensor0000o19211101213_tensor0000o19211101213_tensor0000o11921211101213_te_0)
        /*0430*/ 	.short	0x0210
        /*0432*/ 	.short	0x0290


	//----- nvinfo : EIATTR_SW_WAR
	.align		4
.L_51:
        /*0434*/ 	.byte	0x04, 0x36
        /*0436*/ 	.short	(.L_53 - .L_52)
.L_52:
        /*0438*/ 	.word	0x00000008
.L_53:


//--------------------- .nv.callgraph             --------------------------
	.section	.nv.callgraph,"",@"SHT_CUDA_CALLGRAPH"
	.align	4
	.sectionentsize	8
	.align		4
        /*0000*/ 	.word	0x00000000
	.align		4
        /*0004*/ 	.word	0xffffffff
	.align		4
        /*0008*/ 	.word	0x00000000
	.align		4
        /*000c*/ 	.word	0xfffffffe
	.align		4
        /*0010*/ 	.word	0x00000000
	.align		4
        /*0014*/ 	.word	0xfffffffd
	.align		4
        /*0018*/ 	.word	0x00000000
	.align		4
        /*001c*/ 	.word	0xfffffffc


//--------------------- .text.kernel_cutlass_kernel_flash_attncuteflash_fwd_sm90FlashAttentionForwardSm90_object_at__tensor0000o11921211101213_tensor0000o19211101213_tensor0000o19211101213_tensor0000o11921211101213_te_0 --------------------------
	.section	.text.kernel_cutlass_kernel_flash_attncuteflash_fwd_sm90FlashAttentionForwardSm90_object_at__tensor0000o11921211101213_tensor0000o19211101213_tensor0000o19211101213_tensor0000o11921211101213_te_0,"ax",@progbits
	.sectionflags	@"SHF_BARRIERS=2"
	.align	128
        .global         kernel_cutlass_kernel_flash_attncuteflash_fwd_sm90FlashAttentionForwardSm90_object_at__tensor0000o11921211101213_tensor0000o19211101213_tensor0000o19211101213_tensor0000o11921211101213_te_0
        .type           kernel_cutlass_kernel_flash_attncuteflash_fwd_sm90FlashAttentionForwardSm90_object_at__tensor0000o11921211101213_tensor0000o19211101213_tensor0000o19211101213_tensor0000o11921211101213_te_0,@function
        .size           kernel_cutlass_kernel_flash_attncuteflash_fwd_sm90FlashAttentionForwardSm90_object_at__tensor0000o11921211101213_tensor0000o19211101213_tensor0000o19211101213_tensor0000o11921211101213_te_0,(.L_x_36 - kernel_cutlass_kernel_flash_attncuteflash_fwd_sm90FlashAttentionForwardSm90_object_at__tensor0000o11921211101213_tensor0000o19211101213_tensor0000o19211101213_tensor0000o11921211101213_te_0)
        .other          kernel_cutlass_kernel_flash_attncuteflash_fwd_sm90FlashAttentionForwardSm90_object_at__tensor0000o11921211101213_tensor0000o19211101213_tensor0000o19211101213_tensor0000o11921211101213_te_0,@"STO_CUDA_ENTRY STV_DEFAULT"
kernel_cutlass_kernel_flash_attncuteflash_fwd_sm90FlashAttentionForwardSm90_object_at__tensor0000o11921211101213_tensor0000o19211101213_tensor0000o19211101213_tensor0000o11921211101213_te_0:
.text.kernel_cutlass_kernel_flash_attncuteflash_fwd_sm90FlashAttentionForwardSm90_object_at__tensor0000o11921211101213_tensor0000o19211101213_tensor0000o19211101213_tensor0000o11921211101213_te_0:
[----:B------:R-:W1:Y:S01]  /*0000*/  LDC R1, c[0x0][0x28] ;  /* 0x00000a00ff017b82 */ /* 0x000e620000000800 */
[----:B------:R-:W2:Y:S02]  /*0010*/  S2R R14, SR_TID.X ;  /* 0x00000000000e7919 */ /* 0x000ea40000002100 */
[----:B--2---:R-:W-:-:S04]  /*0020*/  SHF.R.U32.HI R0, RZ, 0x5, R14 ;  /* 0x00000005ff007819 */ /* 0x004fc8000001160e */
[----:B------:R-:W-:-:S13]  /*0030*/  ISETP.NE.AND P0, PT, R0, RZ, PT ;  /* 0x000000ff0000720c */ /* 0x000fda0003f05270 */
[----:B-1----:R-:W-:Y:S05]  /*0040*/  @P0 BRA `(.L_x_0) ;  /* 0x0000000000a40947 */ /* 0x002fea0003800000 */
[----:B------:R-:W1:Y:S01]  /*0050*/  S2UR UR8, SR_CgaCtaId ;  /* 0x00000000000879c3 */ /* 0x000e620000008800 */
[----:B------:R-:W-:Y:S01]  /*0060*/  ULDC.64 UR12, c[0x0][0x198] ;  /* 0x00006600000c7ab9 */ /* 0x000fe20000000a00 */
[----:B------:R-:W-:Y:S01]  /*0070*/  UMOV UR4, 0x400 ;  /* 0x0000040000047882 */ /* 0x000fe20000000000 */
[----:B------:R-:W-:Y:S02]  /*0080*/  UIADD3 UR18, UP0, UR12, 0x70, URZ ;  /* 0x000000700c127890 */ /* 0x000fe4000ff1e03f */
[----:B------:R-:W-:Y:S02]  /*0090*/  UIADD3 UR20, UP1, UR12, 0xf0, URZ ;  /* 0x000000f00c147890 */ /* 0x000fe4000ff3e03f */
[----:B------:R-:W-:Y:S01]  /*00a0*/  UIADD3 UR22, UP2, UR12, 0x170, URZ ;  /* 0x000001700c167890 */ /* 0x000fe2000ff5e03f */
[----:B------:R-:W2:Y:S01]  /*00b0*/  S2UR UR6, SR_CgaCtaId ;  /* 0x00000000000679c3 */ /* 0x000ea20000008800 */
[----:B------:R-:W-:Y:S01]  /*00c0*/  UMOV UR7, 0x1 ;  /* 0x0000000100077882 */ /* 0x000fe20000000000 */
[----:B------:R-:W-:-:S02]  /*00d0*/  UIADD3 UR12, UP3, UR12, 0x1f0, URZ ;  /* 0x000001f00c0c7890 */ /* 0x000fc4000ff7e03f */
[----:B------:R-:W-:-:S04]  /*00e0*/  UIADD3 UR14, -UR7, 0x100000, URZ ;  /* 0x00100000070e7890 */ /* 0x000fc8000fffe13f */
[----:B------:R-:W-:Y:S02]  /*00f0*/  USHF.L.U32 UR15, UR14, 0xb, URZ ;  /* 0x0000000b0e0f7899 */ /* 0x000fe4000800063f */
[----:B------:R-:W-:Y:S01]  /*0100*/  USHF.L.U32 UR14, UR14, 0x1, URZ ;  /* 0x000000010e0e7899 */ /* 0x000fe2000800063f */
[----:B------:R-:W-:Y:S01]  /*0110*/  UMOV UR10, 0x8 ;  /* 0x00000008000a7882 */ /* 0x000fe20000000000 */
[----:B------:R-:W-:Y:S01]  /*0120*/  UMOV UR5, 0x400 ;  /* 0x0000040000057882 */ /* 0x000fe20000000000 */
[----:B------:R-:W-:Y:S02]  /*0130*/  UIADD3.X UR19, URZ, UR13, URZ, UP0, !UPT ;  /* 0x0000000d3f137290 */ /* 0x000fe400087fe43f */
[----:B------:R-:W-:-:S04]  /*0140*/  UIADD3 UR16, -UR10, 0x100000, URZ ;  /* 0x001000000a107890 */ /* 0x000fc8000fffe13f */
[----:B------:R-:W-:Y:S02]  /*0150*/  USHF.L.U32 UR17, UR16, 0xb, URZ ;  /* 0x0000000b10117899 */ /* 0x000fe4000800063f */
[----:B------:R-:W-:Y:S02]  /*0160*/  USHF.L.U32 UR16, UR16, 0x1, URZ ;  /* 0x0000000110107899 */ /* 0x000fe4000800063f */
[----:B------:R-:W-:Y:S02]  /*0170*/  UIADD3.X UR21, URZ, UR13, URZ, UP1, !UPT ;  /* 0x0000000d3f157290 */ /* 0x000fe40008ffe43f */
[----:B------:R-:W-:Y:S02]  /*0180*/  UIADD3.X UR23, URZ, UR13, URZ, UP2, !UPT ;  /* 0x0000000d3f177290 */ /* 0x000fe400097fe43f */
[----:B------:R-:W-:Y:S01]  /*0190*/  UIADD3.X UR13, URZ, UR13, URZ, UP3, !UPT ;  /* 0x0000000d3f0d7290 */ /* 0x000fe20009ffe43f */
[----:B------:R3:W-:Y:S01]  /*01a0*/  UTMACCTL.PF [UR18] ;  /* 0x00000000120079b9 */ /* 0x0007e20008040000 */
[----:B-1----:R-:W-:-:S03]  /*01b0*/  ULEA UR8, UR8, UR4, 0x18 ;  /* 0x0000000408087291 */ /* 0x002fc6000f8ec03f */
[----:B------:R3:W-:Y:S01]  /*01c0*/  UTMACCTL.PF [UR20] ;  /* 0x00000000140079b9 */ /* 0x0007e20008040000 */
[----:B--2---:R-:W-:Y:S02]  /*01d0*/  ULEA UR9, UR6, UR5, 0x18 ;  /* 0x0000000506097291 */ /* 0x004fe4000f8ec03f */
[----:B------:R-:W-:-:S04]  /*01e0*/  UIADD3 UR4, -UR7, 0x100000, URZ ;  /* 0x0010000007047890 */ /* 0x000fc8000fffe13f */
[----:B------:R-:W-:Y:S02]  /*01f0*/  USHF.L.U32 UR5, UR4, 0xb, URZ ;  /* 0x0000000b04057899 */ /* 0x000fe4000800063f */
[----:B------:R-:W-:Y:S01]  /*0200*/  USHF.L.U32 UR4, UR4, 0x1, URZ ;  /* 0x0000000104047899 */ /* 0x000fe2000800063f */
[----:B------:R3:W-:Y:S01]  /*0210*/  UTMACCTL.PF [UR22] ;  /* 0x00000000160079b9 */ /* 0x0007e20008040000 */
[----:B------:R-:W-:-:S04]  /*0220*/  UIADD3 UR6, -UR10, 0x100000, URZ ;  /* 0x001000000a067890 */ /* 0x000fc8000fffe13f */
[----:B------:R-:W-:Y:S02]  /*0230*/  USHF.L.U32 UR7, UR6, 0xb, URZ ;  /* 0x0000000b06077899 */ /* 0x000fe4000800063f */
[----:B------:R-:W-:Y:S01]  /*0240*/  USHF.L.U32 UR6, UR6, 0x1, URZ ;  /* 0x0000000106067899 */ /* 0x000fe2000800063f */
[----:B------:R3:W-:Y:S01]  /*0250*/  UTMACCTL.PF [UR12] ;  /* 0x000000000c0079b9 */ /* 0x0007e20008040000 */
[----:B------:R-:W1:Y:S02]  /*0260*/  FENCE.VIEW.ASYNC.S ;  /* 0x00000000000073c6 */ /* 0x000e640000000000 */
[----:B-1----:R3:W1:Y:S01]  /*0270*/  SYNCS.EXCH.64 URZ, [UR8], UR14 ;  /* 0x0000000e083f75b2 */ /* 0x0026620008000100 */
[----:B------:R3:W2:Y:S01]  /*0280*/  SYNCS.EXCH.64 URZ, [UR8+0x8], UR16 ;  /* 0x00000810083f75b2 */ /* 0x0006a20008000100 */
[----:B------:R3:W4:Y:S06]  /*0290*/  SYNCS.EXCH.64 URZ, [UR9+0x10], UR4 ;  /* 0x00001004093f75b2 */ /* 0x00072c0008000100 */
[----:B------:R3:W5:Y:S01]  /*02a0*/  SYNCS.EXCH.64 URZ, [UR9+0x18], UR6 ;  /* 0x00001806093f75b2 */ /* 0x0007620008000100 */
[----:B------:R3:W1:Y:S01]  /*02b0*/  SYNCS.EXCH.64 URZ, [UR9+0x20], UR4 ;  /* 0x00002004093f75b2 */ /* 0x0006620008000100 */
[----:B------:R3:W1:Y:S02]  /*02c0*/  SYNCS.EXCH.64 URZ, [UR9+0x28], UR6 ;  /* 0x00002806093f75b2 */ /* 0x0006640008000100 */
[----:B---3--:R-:W-:Y:S01]  /*02d0*/  NOP ;  /* 0x0000000000007918 */ /* 0x008fe20000000000 */
.L_x_0:
[----:B------:R-:W-:Y:S01]  /*02e0*/  ISETP.GT.AND P0, PT, R0, 0x3, PT ;  /* 0x000000030000780c */ /* 0x000fe20003f04270 */
[----:B------:R-:W-:Y:S01]  /*02f0*/  NOP ;  /* 0x0000000000007918 */ /* 0x000fe20000000000 */
[----:B-12-45:R-:W-:Y:S11]  /*0300*/  BAR.SYNC.DEFER_BLOCKING 0x0 ;  /* 0x0000000000007b1d */ /* 0x036ff60000010000 */
[----:B------:R-:W-:Y:S05]  /*0310*/  @P0 BRA `(.L_x_1) ;  /* 0x0000000c004c0947 */ /* 0x000fea0003800000 */
[----:B------:R-:W-:-:S08]  /*0320*/  NOP ;  /* 0x0000000000007918 */ /* 0x000fd00000000000 */
[----:B------:R-:W1:-:S00]  /*0330*/  USETMAXREG.DEALLOC.CTAPOOL 0x18 ;  /* 0x00000018000079c8 */ /* 0x000e4000080e0500 */
[----:B-1----:R-:W-:-:S13]  /*0340*/  LOP3.LUT P0, RZ, R0, 0x3, RZ, 0xc0, !PT ;  /* 0x0000000300ff7812 */ /* 0x002fda000780c0ff */
[----:B------:R-:W-:Y:S05]  /*0350*/  @P0 EXIT ;  /* 0x000000000000094d */ /* 0x000fea0003800000 */
[----:B------:R-:W1:Y:S01]  /*0360*/  S2UR UR4, SR_CgaCtaId ;  /* 0x00000000000479c3 */ /* 0x000e620000008800 */
[----:B------:R-:W-:Y:S01]  /*0370*/  UMOV UR41, 0x400 ;  /* 0x0000040000297882 */ /* 0x000fe20000000000 */
[----:B------:R-:W-:Y:S01]  /*0380*/  MOV R0, 0x80000000 ;  /* 0x8000000000007802 */ /* 0x000fe20000000f00 */
[----:B------:R-:W-:Y:S01]  /*0390*/  ULDC UR11, c[0x0][0x21c] ;  /* 0x00008700000b7ab9 */ /* 0x000fe20000000800 */
[----:B------:R-:W-:Y:S01]  /*03a0*/  ULDC.64 UR8, c[0x0][0x198] ;  /* 0x0000660000087ab9 */ /* 0x000fe20000000a00 */
[----:B------:R-:W-:Y:S02]  /*03b0*/  UIADD3 UR10, -UR11, URZ, URZ ;  /* 0x0000003f0b0a7290 */ /* 0x000fe4000fffe13f */
[----:B------:R-:W-:Y:S01]  /*03c0*/  UIADD3 UR6, UR11, -0x1, URZ ;  /* 0xffffffff0b067890 */ /* 0x000fe2000fffe03f */
[----:B------:R-:W2:Y:S01]  /*03d0*/  S2UR UR28, SR_CTAID.Y ;  /* 0x00000000001c79c3 */ /* 0x000ea20000002600 */
[----:B------:R-:W-:Y:S02]  /*03e0*/  USHF.R.S32.HI UR10, URZ, 0x1f, UR10 ;  /* 0x0000001f3f0a7899 */ /* 0x000fe4000801140a */
[----:B------:R-:W-:-:S02]  /*03f0*/  USHF.R.S32.HI UR7, URZ, 0x1f, UR6 ;  /* 0x0000001f3f077899 */ /* 0x000fc40008011406 */
[----:B------:R-:W-:Y:S02]  /*0400*/  ULEA.HI UR10, UR10, -UR11, URZ, 0x7 ;  /* 0x8000000b0a0a7291 */ /* 0x000fe4000f8f383f */
[----:B------:R-:W-:Y:S01]  /*0410*/  ULEA.HI UR7, UR7, UR6, URZ, 0x7 ;  /* 0x0000000607077291 */ /* 0x000fe2000f8f383f */
[----:B------:R-:W3:Y:S01]  /*0420*/  S2UR UR29, SR_CTAID.Z ;  /* 0x00000000001d79c3 */ /* 0x000ee20000002700 */
[----:B------:R-:W-:Y:S01]  /*0430*/  USHF.R.S32.HI UR10, URZ, 0x7, UR10 ;  /* 0x000000073f0a7899 */ /* 0x000fe2000801140a */
[----:B------:R-:W-:Y:S01]  /*0440*/  ULDC.64 UR16, c[0x0][0x198] ;  /* 0x0000660000107ab9 */ /* 0x000fe20000000a00 */
[----:B------:R-:W-:Y:S02]  /*0450*/  UMOV UR18, URZ ;  /* 0x0000003f00127c82 */ /* 0x000fe40008000000 */
[----:B------:R-:W-:Y:S02]  /*0460*/  UIADD3 UR6, -UR10, URZ, URZ ;  /* 0x0000003f0a067290 */ /* 0x000fe4000fffe13f */
[----:B------:R-:W-:Y:S01]  /*0470*/  UIADD3 UR30, UP2, UR8, 0xf0, URZ ;  /* 0x000000f0081e7890 */ /* 0x000fe2000ff5e03f */
[----:B------:R-:W4:Y:S01]  /*0480*/  S2UR UR43, SR_CTAID.X ;  /* 0x00000000002b79c3 */ /* 0x000f220000002500 */
[----:B-1----:R-:W-:-:S02]  /*0490*/  ULEA UR41, UR4, UR41, 0x18 ;  /* 0x0000002904297291 */ /* 0x002fc4000f8ec03f */
[----:B------:R-:W-:Y:S01]  /*04a0*/  UIADD3 UR32, UP3, UR16, 0xf0, URZ ;  /* 0x000000f010207890 */ /* 0x000fe2000ff7e03f */
[----:B------:R-:W-:Y:S01]  /*04b0*/  ULDC.64 UR4, c[0x0][0x198] ;  /* 0x0000660000047ab9 */ /* 0x000fe20000000a00 */
[----:B------:R-:W-:Y:S02]  /*04c0*/  ULEA.HI.SX32 UR7, UR7, 0x1, 0x19 ;  /* 0x0000000107077891 */ /* 0x000fe4000f8fca3f */
[----:B------:R-:W-:-:S03]  /*04d0*/  UIADD3 UR14, UP1, UR4, 0xf0, URZ ;  /* 0x000000f0040e7890 */ /* 0x000fc6000ff3e03f */
[----:B------:R-:W1:Y:S01]  /*04e0*/  SYNCS.PHASECHK.TRANS64.TRYWAIT P0, [UR41+0x18], R0 ;  /* 0x00001800ff0075a7 */ /* 0x000e620008000169 */
[----:B------:R-:W-:Y:S01]  /*04f0*/  UISETP.GT.AND UP0, UPT, UR11, URZ, UPT ;  /* 0x0000003f0b00728c */ /* 0x000fe2000bf04270 */
[----:B------:R-:W-:Y:S01]  /*0500*/  UMOV UR10, 0x40 ;  /* 0x00000040000a7882 */ /* 0x000fe20000000000 */
[----:B--2---:R-:W-:Y:S01]  /*0510*/  UMOV UR20, UR28 ;  /* 0x0000001c00147c82 */ /* 0x004fe20008000000 */
[----:B------:R-:W-:Y:S01]  /*0520*/  UMOV UR12, UR28 ;  /* 0x0000001c000c7c82 */ /* 0x000fe20008000000 */
[----:B---3--:R-:W-:Y:S01]  /*0530*/  UMOV UR21, UR29 ;  /* 0x0000001d00157c82 */ /* 0x008fe20008000000 */
[----:B------:R-:W-:Y:S01]  /*0540*/  UMOV UR13, UR29 ;  /* 0x0000001d000d7c82 */ /* 0x000fe20008000000 */
[----:B-1--4-:R-:W-:Y:S05]  /*0550*/  @!P0 BRA `(.L_x_2) ;  /* 0x0000007000148947 */ /* 0x012fea0003800000 */
.L_x_21:
[----:B------:R-:W-:Y:S01]  /*0560*/  ELECT P0, URZ, PT ;  /* 0x00000000003f782f */ /* 0x000fe20003800000 */
[----:B------:R-:W-:Y:S01]  /*0570*/  @!UP0 UMOV UR7, UR6 ;  /* 0x0000000600078c82 */ /* 0x000fe20008000000 */
[----:B------:R-:W-:Y:S02]  /*0580*/  UIADD3.X UR33, URZ, UR17, URZ, UP3, !UPT ;  /* 0x000000113f217290 */ /* 0x000fe40009ffe43f */
[----:B------:R-:W-:Y:S02]  /*0590*/  USHF.L.U32 UR22, UR7, 0x7, URZ ;  /* 0x0000000707167899 */ /* 0x000fe4000800063f */
[----:B------:R-:W-:Y:S02]  /*05a0*/  UIADD3.X UR15, URZ, UR5, URZ, UP1, !UPT ;  /* 0x000000053f0f7290 */ /* 0x000fe40008ffe43f */
[----:B------:R-:W-:Y:S02]  /*05b0*/  UIADD3.X UR31, URZ, UR9, URZ, UP2, !UPT ;  /* 0x000000093f1f7290 */ /* 0x000fe400097fe43f */
[----:B------:R-:W-:-:S02]  /*05c0*/  UIADD3 UR16, UR41, 0x18400, URZ ;  /* 0x0001840029107890 */ /* 0x000fc4000fffe03f */
[----:B------:R-:W-:Y:S01]  /*05d0*/  UIADD3 UR17, UR41, 0x10, URZ ;  /* 0x0000001029117890 */ /* 0x000fe2000fffe03f */
[----:B------:R-:W-:Y:S01]  /*05e0*/  @P0 MOV R2, 0xc000 ;  /* 0x0000c00000020802 */ /* 0x000fe20000000f00 */
[----:B------:R-:W-:Y:S02]  /*05f0*/  UIADD3 UR19, UR22, -0x80, URZ ;  /* 0xffffff8016137890 */ /* 0x000fe4000fffe03f */
[----:B------:R-:W-:Y:S02]  /*0600*/  UIADD3 UR8, UR41, 0x1c400, URZ ;  /* 0x0001c40029087890 */ /* 0x000fe4000fffe03f */
[----:B------:R2:W-:Y:S01]  /*0610*/  @P0 SYNCS.ARRIVE.TRANS64 RZ, [UR41+0x10], R2 ;  /* 0x00001002ffff09a7 */ /* 0x0005e20008000029 */
[----:B------:R-:W-:Y:S02]  /*0620*/  UIADD3 UR9, UR41, 0x10, URZ ;  /* 0x0000001029097890 */ /* 0x000fe4000fffe03f */
[----:B------:R-:W-:Y:S02]  /*0630*/  UIADD3 UR24, UR41, 0x20400, URZ ;  /* 0x0002040029187890 */ /* 0x000fe4000fffe03f */
[----:B------:R-:W-:Y:S01]  /*0640*/  UIADD3 UR25, UR41, 0x10, URZ ;  /* 0x0000001029197890 */ /* 0x000fe2000fffe03f */
[----:B------:R3:W-:Y:S01]  /*0650*/  UTMALDG.4D [UR16], [UR14], desc[URZ] ;  /* 0x00003f100e0075b4 */ /* 0x0007e20008019000 */
[----:B------:R-:W-:Y:S01]  /*0660*/  UMOV UR11, UR19 ;  /* 0x00000013000b7c82 */ /* 0x000fe20008000000 */
[----:B------:R-:W-:Y:S01]  /*0670*/  UMOV UR26, 0x80 ;  /* 0x00000080001a7882 */ /* 0x000fe20000000000 */
[----:B------:R-:W-:Y:S01]  /*0680*/  UMOV UR27, UR19 ;  /* 0x00000013001b7c82 */ /* 0x000fe20008000000 */
[----:B------:R-:W-:Y:S01]  /*0690*/  ULDC.64 UR4, c[0x0][0x198] ;  /* 0x0000660000047ab9 */ /* 0x000fe20000000a00 */
[----:B------:R-:W-:Y:S01]  /*06a0*/  UMOV UR42, URZ ;  /* 0x0000003f002a7c82 */ /* 0x000fe20008000000 */
[----:B------:R-:W-:Y:S01]  /*06b0*/  UIADD3 UR6, UP0, UR4, 0x70, URZ ;  /* 0x0000007004067890 */ /* 0x000fe2000ff1e03f */
[----:B------:R4:W-:Y:S01]  /*06c0*/  UTMALDG.4D [UR8], [UR30], desc[URZ] ;  /* 0x00003f081e0075b4 */ /* 0x0009e20008019000 */
[----:B------:R2:W-:Y:S01]  /*06d0*/  UTMALDG.4D [UR24], [UR32], desc[URZ] ;  /* 0x00003f18200075b4 */ /* 0x0005e20008019000 */
[----:B------:R-:W5:Y:S01]  /*06e0*/  SYNCS.PHASECHK.TRANS64.TRYWAIT P0, [UR41+0x8], R0 ;  /* 0x00000800ff0075a7 */ /* 0x000f620008000169 */
[----:B---3--:R-:W-:Y:S01]  /*06f0*/  ULDC.64 UR14, c[0x0][0x198] ;  /* 0x00006600000e7ab9 */ /* 0x008fe20000000a00 */
[----:B----4-:R-:W-:Y:S01]  /*0700*/  ULDC.64 UR8, c[0x0][0x198] ;  /* 0x0000660000087ab9 */ /* 0x010fe20000000a00 */
[----:B------:R-:W-:Y:S01]  /*0710*/  UMOV UR10, 0x40 ;  /* 0x00000040000a7882 */ /* 0x000fe20000000000 */
[----:B--2--5:R-:W-:Y:S05]  /*0720*/  @!P0 BRA `(.L_x_3) ;  /* 0x0000006c00c08947 */ /* 0x024fea0003800000 */
.L_x_22:
[----:B------:R-:W-:Y:S01]  /*0730*/  ELECT P0, URZ, PT ;  /* 0x00000000003f782f */ /* 0x000fe20003800000 */
[----:B------:R-:W-:Y:S02]  /*0740*/  UIADD3.X UR5, URZ, UR5, URZ, UP0, !UPT ;  /* 0x000000053f057290 */ /* 0x000fe400087fe43f */
[----:B------:R-:W-:Y:S02]  /*0750*/  UISETP.GE.AND UP0, UPT, UR7, 0x2, UPT ;  /* 0x000000020700788c */ /* 0x000fe4000bf06270 */
[----:B------:R-:W-:Y:S02]  /*0760*/  UIADD3 UR14, UP1, UR14, 0x70, URZ ;  /* 0x000000700e0e7890 */ /* 0x000fe4000ff3e03f */
[----:B------:R-:W-:Y:S02]  /*0770*/  UIADD3 UR16, UP2, UR8, 0x70, URZ ;  /* 0x0000007008107890 */ /* 0x000fe4000ff5e03f */
[----:B------:R-:W-:Y:S02]  /*0780*/  USHF.L.U32 UR43, UR43, 0x7, URZ ;  /* 0x000000072b2b7899 */ /* 0x000fe4000800063f */
[----:B------:R-:W-:-:S02]  /*0790*/  UIADD3 UR40, UR41, 0xc400, URZ ;  /* 0x0000c40029287890 */ /* 0x000fc4000fffe03f */
[----:B------:R-:W-:Y:S01]  /*07a0*/  @P0 IMAD.MOV.U32 R0, RZ, RZ, 0xc000 ;  /* 0x0000c000ff000424 */ /* 0x000fe200078e00ff */
[----:B------:R-:W-:Y:S02]  /*07b0*/  UIADD3.X UR15, URZ, UR15, URZ, UP1, !UPT ;  /* 0x0000000f3f0f7290 */ /* 0x000fe40008ffe43f */
[----:B------:R-:W-:Y:S02]  /*07c0*/  UIADD3 UR8, UR41, 0x10400, URZ ;  /* 0x0001040029087890 */ /* 0x000fe4000fffe03f */
[----:B------:R2:W-:Y:S01]  /*07d0*/  @P0 SYNCS.ARRIVE.TRANS64 RZ, [UR41], R0 ;  /* 0x00000000ffff09a7 */ /* 0x0005e20008000029 */
[----:B------:R-:W-:Y:S01]  /*07e0*/  PLOP3.LUT P0, PT, PT, PT, UP0, 0x80, 0x0 ;  /* 0x000000000000781c */ /* 0x000fe20003f0f008 */
[----:B------:R-:W-:Y:S02]  /*07f0*/  UIADD3.X UR17, URZ, UR9, URZ, UP2, !UPT ;  /* 0x000000093f117290 */ /* 0x000fe400097fe43f */
[----:B------:R-:W-:Y:S01]  /*0800*/  UIADD3 UR24, UR41, 0x14400, URZ ;  /* 0x0001440029187890 */ /* 0x000fe2000fffe03f */
[----:B------:R-:W-:Y:S01]  /*0810*/  UMOV UR44, UR28 ;  /* 0x0000001c002c7c82 */ /* 0x000fe20008000000 */
[----:B------:R-:W-:Y:S01]  /*0820*/  UMOV UR45, UR29 ;  /* 0x0000001d002d7c82 */ /* 0x000fe20008000000 */
[----:B------:R-:W-:Y:S01]  /*0830*/  UMOV UR4, UR6 ;  /* 0x0000000600047c82 */ /* 0x000fe20008000000 */
[----:B------:R-:W-:Y:S01]  /*0840*/  UMOV UR12, UR28 ;  /* 0x0000001c000c7c82 */ /* 0x000fe20008000000 */
[----:B------:R-:W-:Y:S01]  /*0850*/  UMOV UR13, UR29 ;  /* 0x0000001d000d7c82 */ /* 0x000fe20008000000 */
[----:B------:R-:W-:Y:S01]  /*0860*/  UMOV UR9, UR41 ;  /* 0x0000002900097c82 */ /* 0x000fe20008000000 */
[----:B------:R-:W-:Y:S01]  /*0870*/  UMOV UR11, UR43 ;  /* 0x0000002b000b7c82 */ /* 0x000fe20008000000 */
[----:B------:R3:W-:Y:S01]  /*0880*/  UTMALDG.4D [UR40], [UR4], desc[URZ] ;  /* 0x00003f28040075b4 */ /* 0x0007e20008019000 */
[----:B------:R-:W-:Y:S01]  /*0890*/  UMOV UR26, 0x80 ;  /* 0x00000080001a7882 */ /* 0x000fe20000000000 */
[----:B------:R-:W-:Y:S01]  /*08a0*/  UMOV UR25, UR41 ;  /* 0x0000002900197c82 */ /* 0x000fe20008000000 */
[----:B------:R-:W-:Y:S01]  /*08b0*/  UMOV UR27, UR43 ;  /* 0x0000002b001b7c82 */ /* 0x000fe20008000000 */
[----:B--2---:R-:W-:Y:S01]  /*08c0*/  MOV R0, 0x1 ;  /* 0x0000000100007802 */ /* 0x004fe20000000f00 */
[----:B------:R3:W-:Y:S01]  /*08d0*/  UTMALDG.4D [UR8], [UR14], desc[URZ] ;  /* 0x00003f080e0075b4 */ /* 0x0007e20008019000 */
[----:B------:R3:W-:Y:S02]  /*08e0*/  UTMALDG.4D [UR24], [UR16], desc[URZ] ;  /* 0x00003f18100075b4 */ /* 0x0007e40008019000 */
[----:B---3--:R-:W-:Y:S05]  /*08f0*/  @!P0 BRA `(.L_x_4) ;  /* 0x0000000400288947 */ /* 0x008fea0003800000 */
[----:B------:R-:W-:Y:S01]  /*0900*/  UIADD3 UR7, -UR7, URZ, URZ ;  /* 0x0000003f07077290 */ /* 0x000fe2000fffe13f */
[----:B-1----:R-:W-:Y:S01]  /*0910*/  MOV R5, 0x1 ;  /* 0x0000000100057802 */ /* 0x002fe20000000f00 */
[----:B------:R-:W-:-:S03]  /*0920*/  UIADD3 UR27, UR22, -0x100, URZ ;  /* 0xffffff00161b7890 */ /* 0x000fc6000fffe03f */
[----:B------:R-:W-:Y:S01]  /*0930*/  ULDC.64 UR22, c[0x0][0x198] ;  /* 0x0000660000167ab9 */ /* 0x000fe20000000a00 */
[----:B------:R-:W-:-:S08]  /*0940*/  IMAD.U32 R4, RZ, RZ, UR7 ;  /* 0x00000007ff047e24 */ /* 0x000fd0000f8e00ff */
.L_x_7:
[----:B------:R-:W-:Y:S01]  /*0950*/  LOP3.LUT R0, R5, 0x1, RZ, 0x3c, !PT ;  /* 0x0000000105007812 */ /* 0x000fe200078e3cff */
[----:B------:R-:W-:Y:S02]  /*0960*/  UIADD3 UR6, UP0, UR22, 0xf0, URZ ;  /* 0x000000f016067890 */ /* 0x000fe4000ff1e03f */
[----:B------:R-:W-:Y:S01]  /*0970*/  UIADD3 UR14, UP1, UR22, 0xf0, URZ ;  /* 0x000000f0160e7890 */ /* 0x000fe2000ff3e03f */
[----:B------:R-:W-:-:S04]  /*0980*/  SHF.L.U32 R2, R0, 0x1f, RZ ;  /* 0x0000001f00027819 */ /* 0x000fc800000006ff */
[----:B------:R-:W1:Y:S02]  /*0990*/  SYNCS.PHASECHK.TRANS64.TRYWAIT P0, [UR41+0x18], R2 ;  /* 0x00001802ff0075a7 */ /* 0x000e640008000169 */
[----:B-1----:R-:W-:Y:S05]  /*09a0*/  @!P0 BRA `(.L_x_5) ;  /* 0x0000006c00408947 */ /* 0x002fea0003800000 */
.L_x_24:
[----:B------:R-:W-:Y:S02]  /*09b0*/  ELECT P0, URZ, PT ;  /* 0x00000000003f782f */ /* 0x000fe40003800000 */
[----:B------:R-:W-:Y:S01]  /*09c0*/  IADD3 R4, R4, 0x1, RZ ;  /* 0x0000000104047810 */ /* 0x000fe20007ffe0ff */
[----:B------:R-:W-:Y:S02]  /*09d0*/  UIADD3 UR4, UP2, UR22, 0xf0, URZ ;  /* 0x000000f016047890 */ /* 0x000fe4000ff5e03f */
[----:B------:R-:W-:Y:S01]  /*09e0*/  UIADD3 UR24, UR41, 0x18400, URZ ;  /* 0x0001840029187890 */ /* 0x000fe2000fffe03f */
[----:B------:R-:W-:Y:S01]  /*09f0*/  ISETP.NE.AND P1, PT, R4, -0x1, PT ;  /* 0xffffffff0400780c */ /* 0x000fe20003f25270 */
[----:B------:R-:W-:Y:S02]  /*0a00*/  UIADD3 UR25, UR41, 0x10, URZ ;  /* 0x0000001029197890 */ /* 0x000fe4000fffe03f */
[----:B------:R-:W-:Y:S02]  /*0a10*/  UIADD3.X UR7, URZ, UR23, URZ, UP0, !UPT ;  /* 0x000000173f077290 */ /* 0x000fe400087fe43f */
[----:B------:R-:W-:-:S02]  /*0a20*/  UIADD3 UR16, UR41, 0x1c400, URZ ;  /* 0x0001c40029107890 */ /* 0x000fc4000fffe03f */
[----:B------:R-:W-:Y:S01]  /*0a30*/  UIADD3 UR17, UR41, 0x10, URZ ;  /* 0x0000001029117890 */ /* 0x000fe2000fffe03f */
[----:B------:R-:W-:Y:S01]  /*0a40*/  @P0 MOV R2, 0xc000 ;  /* 0x0000c00000020802 */ /* 0x000fe20000000f00 */
[----:B------:R-:W-:Y:S02]  /*0a50*/  UIADD3.X UR15, URZ, UR23, URZ, UP1, !UPT ;  /* 0x000000173f0f7290 */ /* 0x000fe40008ffe43f */
[----:B------:R-:W-:Y:S02]  /*0a60*/  UIADD3 UR8, UR41, 0x20400, URZ ;  /* 0x0002040029087890 */ /* 0x000fe4000fffe03f */
[----:B------:R2:W-:Y:S01]  /*0a70*/  @P0 SYNCS.ARRIVE.TRANS64 RZ, [UR41+0x10], R2 ;  /* 0x00001002ffff09a7 */ /* 0x0005e20008000029 */
[----:B------:R-:W-:Y:S02]  /*0a80*/  UIADD3 UR9, UR41, 0x10, URZ ;  /* 0x0000001029097890 */ /* 0x000fe4000fffe03f */
[----:B------:R-:W-:Y:S01]  /*0a90*/  UIADD3.X UR5, URZ, UR23, URZ, UP2, !UPT ;  /* 0x000000173f057290 */ /* 0x000fe200097fe43f */
[----:B------:R-:W-:Y:S01]  /*0aa0*/  UMOV UR26, URZ ;  /* 0x0000003f001a7c82 */ /* 0x000fe20008000000 */
[----:B------:R-:W-:Y:S01]  /*0ab0*/  UMOV UR18, 0x40 ;  /* 0x0000004000127882 */ /* 0x000fe20000000000 */
[----:B------:R-:W-:Y:S01]  /*0ac0*/  UMOV UR19, UR27 ;  /* 0x0000001b00137c82 */ /* 0x000fe20008000000 */
[----:B------:R-:W-:Y:S01]  /*0ad0*/  UMOV UR20, UR28 ;  /* 0x0000001c00147c82 */ /* 0x000fe20008000000 */
[----:B------:R-:W-:Y:S01]  /*0ae0*/  UMOV UR21, UR29 ;  /* 0x0000001d00157c82 */ /* 0x000fe20008000000 */
[----:B--2---:R-:W-:Y:S01]  /*0af0*/  IMAD.U32 R2, R5, -0x80000000, RZ ;  /* 0x8000000005027824 */ /* 0x004fe200078e00ff */
[----:B------:R2:W-:Y:S01]  /*0b00*/  UTMALDG.4D [UR24], [UR6], desc[URZ] ;  /* 0x00003f18060075b4 */ /* 0x0005e20008019000 */
[----:B------:R-:W-:Y:S01]  /*0b10*/  UMOV UR10, 0x80 ;  /* 0x00000080000a7882 */ /* 0x000fe20000000000 */
[----:B------:R-:W-:Y:S01]  /*0b20*/  UMOV UR11, UR27 ;  /* 0x0000001b000b7c82 */ /* 0x000fe20008000000 */
[----:B------:R-:W-:Y:S01]  /*0b30*/  UMOV UR12, UR28 ;  /* 0x0000001c000c7c82 */ /* 0x000fe20008000000 */
[----:B------:R-:W-:Y:S01]  /*0b40*/  UMOV UR13, UR29 ;  /* 0x0000001d000d7c82 */ /* 0x000fe20008000000 */
[----:B------:R-:W-:Y:S01]  /*0b50*/  UIADD3 UR35, UR27, 0x80, URZ ;  /* 0x000000801b237890 */ /* 0x000fe2000fffe03f */
[----:B------:R2:W-:Y:S01]  /*0b60*/  UTMALDG.4D [UR16], [UR14], desc[URZ] ;  /* 0x00003f100e0075b4 */ /* 0x0005e20008019000 */
[----:B------:R2:W-:Y:S01]  /*0b70*/  UTMALDG.4D [UR8], [UR4], desc[URZ] ;  /* 0x00003f08040075b4 */ /* 0x0005e20008019000 */
[----:B------:R-:W3:Y:S02]  /*0b80*/  SYNCS.PHASECHK.TRANS64.TRYWAIT P0, [UR41+0x28], R2 ;  /* 0x00002802ff0075a7 */ /* 0x000ee40008000169 */
[----:B--23--:R-:W-:Y:S07]  /*0b90*/  @!P0 BRA `(.L_x_6) ;  /* 0x0000006800e48947 */ /* 0x00cfee0003800000 */
.L_x_26:
[----:B------:R-:W-:Y:S01]  /*0ba0*/  ELECT P0, URZ, PT ;  /* 0x00000000003f782f */ /* 0x000fe20003800000 */
[----:B-1----:R-:W-:Y:S01]  /*0bb0*/  IMAD.MOV.U32 R5, RZ, RZ, R0 ;  /* 0x000000ffff057224 */ /* 0x002fe200078e0000 */
[----:B------:R-:W-:Y:S02]  /*0bc0*/  UIADD3 UR4, UP0, UR22, 0x170, URZ ;  /* 0x0000017016047890 */ /* 0x000fe4000ff1e03f */
[----:B------:R-:W-:Y:S02]  /*0bd0*/  UIADD3 UR6, UP1, UR22, 0x170, URZ ;  /* 0x0000017016067890 */ /* 0x000fe4000ff3e03f */
[----:B------:R-:W-:Y:S02]  /*0be0*/  UIADD3 UR14, UP2, UR22, 0x170, URZ ;  /* 0x00000170160e7890 */ /* 0x000fe4000ff5e03f */
[----:B------:R-:W-:Y:S02]  /*0bf0*/  UIADD3 UR32, UR41, 0x400, URZ ;  /* 0x0000040029207890 */ /* 0x000fe4000fffe03f */
[----:B------:R-:W-:-:S02]  /*0c00*/  UIADD3 UR33, UR41, 0x20, URZ ;  /* 0x0000002029217890 */ /* 0x000fc4000fffe03f */
[----:B------:R-:W-:Y:S01]  /*0c10*/  UIADD3.X UR5, URZ, UR23, URZ, UP0, !UPT ;  /* 0x000000173f057290 */ /* 0x000fe200087fe43f */
[----:B------:R-:W-:Y:S01]  /*0c20*/  @P0 MOV R2, 0xc000 ;  /* 0x0000c00000020802 */ /* 0x000fe20000000f00 */
[----:B------:R-:W-:Y:S02]  /*0c30*/  UIADD3 UR16, UR41, 0x4400, URZ ;  /* 0x0000440029107890 */ /* 0x000fe4000fffe03f */
[----:B------:R-:W-:Y:S02]  /*0c40*/  UIADD3 UR17, UR41, 0x20, URZ ;  /* 0x0000002029117890 */ /* 0x000fe4000fffe03f */
[----:B------:R2:W-:Y:S01]  /*0c50*/  @P0 SYNCS.ARRIVE.TRANS64 RZ, [UR41+0x20], R2 ;  /* 0x00002002ffff09a7 */ /* 0x0005e20008000029 */
[----:B------:R-:W-:Y:S02]  /*0c60*/  UIADD3.X UR7, URZ, UR23, URZ, UP1, !UPT ;  /* 0x000000173f077290 */ /* 0x000fe40008ffe43f */
[----:B------:R-:W-:Y:S02]  /*0c70*/  UIADD3 UR8, UR41, 0x8400, URZ ;  /* 0x0000840029087890 */ /* 0x000fe4000fffe03f */
[----:B------:R-:W-:-:S02]  /*0c80*/  UIADD3 UR9, UR41, 0x20, URZ ;  /* 0x0000002029097890 */ /* 0x000fc4000fffe03f */
[----:B------:R-:W-:Y:S01]  /*0c90*/  UIADD3.X UR15, URZ, UR23, URZ, UP2, !UPT ;  /* 0x000000173f0f7290 */ /* 0x000fe200097fe43f */
[----:B------:R-:W-:Y:S01]  /*0ca0*/  UMOV UR34, URZ ;  /* 0x0000003f00227c82 */ /* 0x000fe20008000000 */
[----:B------:R-:W-:Y:S01]  /*0cb0*/  UMOV UR36, UR28 ;  /* 0x0000001c00247c82 */ /* 0x000fe20008000000 */
[----:B------:R-:W-:Y:S01]  /*0cc0*/  UMOV UR37, UR29 ;  /* 0x0000001d00257c82 */ /* 0x000fe20008000000 */
[----:B------:R-:W-:Y:S01]  /*0cd0*/  UMOV UR18, 0x40 ;  /* 0x0000004000127882 */ /* 0x000fe20000000000 */
[----:B------:R-:W-:Y:S01]  /*0ce0*/  UMOV UR19, UR35 ;  /* 0x0000002300137c82 */ /* 0x000fe20008000000 */
[----:B------:R-:W-:Y:S01]  /*0cf0*/  UMOV UR20, UR28 ;  /* 0x0000001c00147c82 */ /* 0x000fe20008000000 */
[----:B------:R-:W-:Y:S01]  /*0d00*/  UMOV UR21, UR29 ;  /* 0x0000001d00157c82 */ /* 0x000fe20008000000 */
[----:B------:R2:W-:Y:S01]  /*0d10*/  UTMALDG.4D [UR32], [UR4], desc[URZ] ;  /* 0x00003f20040075b4 */ /* 0x0005e20008019000 */
[----:B------:R-:W-:Y:S01]  /*0d20*/  UMOV UR10, 0x80 ;  /* 0x00000080000a7882 */ /* 0x000fe20000000000 */
[----:B------:R-:W-:Y:S01]  /*0d30*/  UMOV UR12, UR28 ;  /* 0x0000001c000c7c82 */ /* 0x000fe20008000000 */
[----:B------:R-:W-:Y:S01]  /*0d40*/  UMOV UR13, UR29 ;  /* 0x0000001d000d7c82 */ /* 0x000fe20008000000 */
[----:B------:R-:W-:Y:S01]  /*0d50*/  UMOV UR11, UR35 ;  /* 0x00000023000b7c82 */ /* 0x000fe20008000000 */
[----:B------:R-:W-:Y:S01]  /*0d60*/  UIADD3 UR27, UR27, -0x80, URZ ;  /* 0xffffff801b1b7890 */ /* 0x000fe2000fffe03f */
[----:B------:R2:W-:Y:S01]  /*0d70*/  UTMALDG.4D [UR16], [UR6], desc[URZ] ;  /* 0x00003f10060075b4 */ /* 0x0005e20008019000 */
[----:B------:R2:W-:Y:S02]  /*0d80*/  UTMALDG.4D [UR8], [UR14], desc[URZ] ;  /* 0x00003f080e0075b4 */ /* 0x0005e40008019000 */
[----:B--2---:R-:W-:Y:S08]  /*0d90*/  @P1 BRA `(.L_x_7) ;  /* 0xfffffff800ec1947 */ /* 0x004ff0000383ffff */
.L_x_4:
[----:B------:R-:W-:Y:S01]  /*0da0*/  SHF.L.U32 R2, R0, 0x1f, RZ ;  /* 0x0000001f00027819 */ /* 0x000fe200000006ff */
[----:B------:R-:W-:Y:S01]  /*0db0*/  UIADD3 UR24, UR41, 0x400, URZ ;  /* 0x0000040029187890 */ /* 0x000fe2000fffe03f */
[----:B------:R-:W-:Y:S02]  /*0dc0*/  ULDC.64 UR4, c[0x0][0x198] ;  /* 0x0000660000047ab9 */ /* 0x000fe40000000a00 */
[----:B------:R-:W2:Y:S01]  /*0dd0*/  SYNCS.PHASECHK.TRANS64.TRYWAIT P0, [UR41+0x28], R2 ;  /* 0x00002802ff0075a7 */ /* 0x000ea20008000169 */
[----:B------:R-:W-:Y:S01]  /*0de0*/  ULDC.64 UR8, c[0x0][0x198] ;  /* 0x0000660000087ab9 */ /* 0x000fe20000000a00 */
[----:B------:R-:W-:Y:S01]  /*0df0*/  ULDC.64 UR10, c[0x0][0x198] ;  /* 0x00006600000a7ab9 */ /* 0x000fe20000000a00 */
[----:B--2---:R-:W-:Y:S06]  /*0e00*/  @!P0 BRA `(.L_x_8) ;  /* 0x0000006800648947 */ /* 0x004fec0003800000 */
.L_x_28:
[----:B------:R-:W-:Y:S02]  /*0e10*/  ELECT P0, URZ, PT ;  /* 0x00000000003f782f */ /* 0x000fe40003800000 */
[----:B------:R-:W-:Y:S01]  /*0e20*/  LOP3.LUT R0, R0, 0x1, RZ, 0x3c, !PT ;  /* 0x0000000100007812 */ /* 0x000fe200078e3cff */
[----:B------:R-:W-:Y:S02]  /*0e30*/  UIADD3 UR6, UP0, UR4, 0x170, URZ ;  /* 0x0000017004067890 */ /* 0x000fe4000ff1e03f */
[----:B------:R-:W-:Y:S02]  /*0e40*/  UIADD3 UR14, UP1, UR8, 0x170, URZ ;  /* 0x00000170080e7890 */ /* 0x000fe4000ff3e03f */
[----:B------:R-:W-:Y:S02]  /*0e50*/  UIADD3.X UR7, URZ, UR5, URZ, UP0, !UPT ;  /* 0x000000053f077290 */ /* 0x000fe400087fe43f */
[----:B------:R-:W-:Y:S02]  /*0e60*/  UIADD3 UR4, UP0, UR10, 0x170, URZ ;  /* 0x000001700a047890 */ /* 0x000fe4000ff1e03f */
[----:B------:R-:W-:-:S02]  /*0e70*/  UIADD3 UR25, UR41, 0x20, URZ ;  /* 0x0000002029197890 */ /* 0x000fc4000fffe03f */
[----:B------:R-:W-:Y:S01]  /*0e80*/  UIADD3 UR16, UR41, 0x4400, URZ ;  /* 0x0000440029107890 */ /* 0x000fe2000fffe03f */
[----:B------:R-:W-:Y:S01]  /*0e90*/  @P0 MOV R2, 0xc000 ;  /* 0x0000c00000020802 */ /* 0x000fe20000000f00 */
[----:B------:R-:W-:Y:S02]  /*0ea0*/  UIADD3 UR17, UR41, 0x20, URZ ;  /* 0x0000002029117890 */ /* 0x000fe4000fffe03f */
[----:B------:R-:W-:Y:S01]  /*0eb0*/  UIADD3.X UR15, URZ, UR9, URZ, UP1, !UPT ;  /* 0x000000093f0f7290 */ /* 0x000fe20008ffe43f */
[----:B------:R2:W-:Y:S01]  /*0ec0*/  @P0 SYNCS.ARRIVE.TRANS64 RZ, [UR41+0x20], R2 ;  /* 0x00002002ffff09a7 */ /* 0x0005e20008000029 */
[----:B------:R-:W-:Y:S02]  /*0ed0*/  UIADD3 UR8, UR41, 0x8400, URZ ;  /* 0x0000840029087890 */ /* 0x000fe4000fffe03f */
[----:B------:R-:W-:Y:S02]  /*0ee0*/  UIADD3 UR9, UR41, 0x20, URZ ;  /* 0x0000002029097890 */ /* 0x000fe4000fffe03f */
[----:B------:R-:W-:Y:S01]  /*0ef0*/  UIADD3.X UR5, URZ, UR11, URZ, UP0, !UPT ;  /* 0x0000000b3f057290 */ /* 0x000fe200087fe43f */
[----:B------:R-:W-:Y:S01]  /*0f00*/  UMOV UR26, URZ ;  /* 0x0000003f001a7c82 */ /* 0x000fe20008000000 */
[----:B------:R-:W-:Y:S01]  /*0f10*/  UMOV UR27, URZ ;  /* 0x0000003f001b7c82 */ /* 0x000fe20008000000 */
[----:B------:R-:W-:Y:S01]  /*0f20*/  UMOV UR18, 0x40 ;  /* 0x0000004000127882 */ /* 0x000fe20000000000 */
[----:B------:R-:W-:Y:S01]  /*0f30*/  UMOV UR19, URZ ;  /* 0x0000003f00137c82 */ /* 0x000fe20008000000 */
[----:B------:R-:W-:Y:S01]  /*0f40*/  UMOV UR20, UR28 ;  /* 0x0000001c00147c82 */ /* 0x000fe20008000000 */
[----:B------:R-:W-:Y:S01]  /*0f50*/  UMOV UR21, UR29 ;  /* 0x0000001d00157c82 */ /* 0x000fe20008000000 */
[----:B--2---:R-:W-:Y:S01]  /*0f60*/  IMAD.U32 R2, R0, -0x80000000, RZ ;  /* 0x8000000000027824 */ /* 0x004fe200078e00ff */
[----:B------:R2:W-:Y:S01]  /*0f70*/  UTMALDG.4D [UR24], [UR6], desc[URZ] ;  /* 0x00003f18060075b4 */ /* 0x0005e20008019000 */
[----:B------:R-:W-:Y:S01]  /*0f80*/  UMOV UR10, 0x80 ;  /* 0x00000080000a7882 */ /* 0x000fe20000000000 */
[----:B------:R-:W-:Y:S01]  /*0f90*/  UMOV UR11, URZ ;  /* 0x0000003f000b7c82 */ /* 0x000fe20008000000 */
[----:B------:R-:W-:Y:S01]  /*0fa0*/  UMOV UR12, UR28 ;  /* 0x0000001c000c7c82 */ /* 0x000fe20008000000 */
[----:B------:R-:W-:Y:S01]  /*0fb0*/  UMOV UR13, UR29 ;  /* 0x0000001d000d7c82 */ /* 0x000fe20008000000 */
[----:B------:R2:W-:Y:S01]  /*0fc0*/  UTMALDG.4D [UR16], [UR14], desc[URZ] ;  /* 0x00003f100e0075b4 */ /* 0x0005e20008019000 */
[----:B------:R2:W-:Y:S01]  /*0fd0*/  UTMALDG.4D [UR8], [UR4], desc[URZ] ;  /* 0x00003f08040075b4 */ /* 0x0005e20008019000 */
[----:B------:R-:W3:Y:S02]  /*0fe0*/  SYNCS.PHASECHK.TRANS64.TRYWAIT P0, [UR41+0x28], R2 ;  /* 0x00002802ff0075a7 */ /* 0x000ee40008000169 */
[----:B--23--:R-:W-:Y:S05]  /*0ff0*/  @!P0 BRA `(.L_x_9) ;  /* 0x0000006800048947 */ /* 0x00cfea0003800000 */
.L_x_30:
[----:B------:R-:W-:-:S13]  /*1000*/  ELECT P0, URZ, PT ;  /* 0x00000000003f782f */ /* 0x000fda0003800000 */
[----:B------:R-:W-:Y:S05]  /*1010*/  @!P0 EXIT ;  /* 0x000000000000894d */ /* 0x000fea0003800000 */
[----:B------:R-:W-:-:S04]  /*1020*/  MOV R0, 0xc000 ;  /* 0x0000c00000007802 */ /* 0x000fc80000000f00 */
[----:B------:R-:W-:Y:S01]  /*1030*/  SYNCS.ARRIVE.TRANS64 RZ, [UR41+0x20], R0 ;  /* 0x00002000ffff79a7 */ /* 0x000fe20008000029 */
[----:B------:R-:W-:Y:S05]  /*1040*/  EXIT ;  /* 0x000000000000794d */ /* 0x000fea0003800000 */
.L_x_1:
[----:B------:R-:W-:-:S08]  /*1050*/  NOP ;  /* 0x0000000000007918 */ /* 0x000fd00000000000 */
[----:B------:R-:W1:Y:S02]  /*1060*/  USETMAXREG.TRY_ALLOC.CTAPOOL UP0, 0xf0 ;  /* 0x000000f0000079c8 */ /* 0x000e640008000600 */
[----:B-1----:R-:W-:-:S13]  /*1070*/  PLOP3.LUT P0, PT, PT, PT, UP0, 0x80, 0x0 ;  /* 0x000000000000781c */ /* 0x002fda0003f0f008 */
[----:B------:R-:W-:Y:S05]  /*1080*/  @!P0 BRA `(.L_x_1) ;  /* 0xfffffffc00f08947 */ /* 0x000fea000383ffff */
[----:B------:R-:W-:Y:S01]  /*1090*/  IADD3 R7, R14, -0x80, RZ ;  /* 0xffffff800e077810 */ /* 0x000fe20007ffe0ff */
[----:B------:R-:W1:Y:S01]  /*10a0*/  S2UR UR5, SR_CgaCtaId ;  /* 0x00000000000579c3 */ /* 0x000e620000008800 */
[----:B------:R-:W-:Y:S02]  /*10b0*/  UMOV UR4, 0x400 ;  /* 0x0000040000047882 */ /* 0x000fe40000000000 */
[----:B------:R-:W-:-:S04]  /*10c0*/  PRMT R2, R7, 0x9910, RZ ;  /* 0x0000991007027816 */ /* 0x000fc800000000ff */
[----:B------:R-:W-:-:S04]  /*10d0*/  SHF.R.S32.HI R2, RZ, 0xf, R2 ;  /* 0x0000000fff027819 */ /* 0x000fc80000011402 */
[----:B------:R-:W-:-:S04]  /*10e0*/  LOP3.LUT R2, R2, 0xffff, RZ, 0xc0, !PT ;  /* 0x0000ffff02027812 */ /* 0x000fc800078ec0ff */
[----:B------:R-:W-:-:S04]  /*10f0*/  LEA.HI R2, R2, R7, RZ, 0x17 ;  /* 0x0000000702027211 */ /* 0x000fc800078fb8ff */
[----:B------:R-:W-:-:S04]  /*1100*/  PRMT R3, R2, 0x9910, RZ ;  /* 0x0000991002037816 */ /* 0x000fc800000000ff */
[----:B------:R-:W-:Y:S01]  /*1110*/  SHF.R.S32.HI R3, RZ, 0x7, R3 ;  /* 0x00000007ff037819 */ /* 0x000fe20000011403 */
[----:B-1----:R-:W-:-:S03]  /*1120*/  ULEA UR4, UR5, UR4, 0x18 ;  /* 0x0000000405047291 */ /* 0x002fc6000f8ec03f */
[----:B------:R-:W-:-:S05]  /*1130*/  PRMT R3, R3, 0x9910, RZ ;  /* 0x0000991003037816 */ /* 0x000fca00000000ff */
[----:B------:R-:W-:-:S05]  /*1140*/  IMAD.SHL.U32 R4, R3, 0x80, RZ ;  /* 0x0000008003047824 */ /* 0x000fca00078e00ff */
[----:B------:R-:W-:Y:S02]  /*1150*/  ISETP.NE.AND P0, PT, R7, R4, PT ;  /* 0x000000040700720c */ /* 0x000fe40003f05270 */
[----:B------:R-:W-:Y:S02]  /*1160*/  IADD3 R4, R3, -0x1, RZ ;  /* 0xffffffff03047810 */ /* 0x000fe40007ffe0ff */
[----:B------:R-:W-:-:S13]  /*1170*/  ISETP.LT.U32.AND P0, PT, R14, 0x80, P0 ;  /* 0x000000800e00780c */ /* 0x000fda0000701070 */
[----:B------:R-:W-:Y:S01]  /*1180*/  @!P0 IADD3 R4, R3, RZ, RZ ;  /* 0x000000ff03048210 */ /* 0x000fe20007ffe0ff */
[----:B------:R-:W1:Y:S05]  /*1190*/  SYNCS.PHASECHK.TRANS64.TRYWAIT P0, [UR4], RZ ;  /* 0x000000ffff0075a7 */ /* 0x000e6a0008000144 */
[----:B------:R-:W2:Y:S02]  /*11a0*/  SHFL.IDX PT, R4, R4, RZ, 0x1f ;  /* 0x00001fff04047589 */ /* 0x000ea400000e0000 */
[----:B--2---:R-:W-:-:S13]  /*11b0*/  R2UR UR5, R4 ;  /* 0x00000000040572ca */ /* 0x004fda00000e0000 */
[----:B------:R-:W-:-:S04]  /*11c0*/  USHF.L.U32 UR5, UR5, 0x7, URZ ;  /* 0x0000000705057899 */ /* 0x000fc8000800063f */
[----:B------:R-:W-:Y:S01]  /*11d0*/  USHF.R.S32.HI UR6, URZ, 0x7, UR5 ;  /* 0x000000073f067899 */ /* 0x000fe20008011405 */
[----:B-1----:R-:W-:Y:S11]  /*11e0*/  @!P0 BRA `(.L_x_10) ;  /* 0x0000006400a48947 */ /* 0x002ff60003800000 */
.L_x_31:
[----:B------:R-:W2:Y:S01]  /*11f0*/  SYNCS.PHASECHK.TRANS64.TRYWAIT P0, [UR4+0x10], RZ ;  /* 0x000010ffff0075a7 */ /* 0x000ea20008000144 */
[----:B------:R-:W-:Y:S02]  /*1200*/  ULEA.HI UR5, UR5, UR6, URZ, 0x1 ;  /* 0x0000000605057291 */ /* 0x000fe4000f8f083f */
[----:B------:R-:W-:Y:S02]  /*1210*/  UIADD3 UR7, UR4, 0x18400, URZ ;  /* 0x0001840004077890 */ /* 0x000fe4000fffe03f */
[----:B------:R-:W-:Y:S02]  /*1220*/  ULOP3.LUT UR5, UR5, 0xfffffffe, URZ, 0xc0, !UPT ;  /* 0xfffffffe05057892 */ /* 0x000fe4000f8ec03f */
[----:B------:R-:W-:Y:S02]  /*1230*/  USHF.R.U32.HI UR7, URZ, 0x4, UR7 ;  /* 0x000000043f077899 */ /* 0x000fe40008011607 */
[----:B------:R-:W-:Y:S02]  /*1240*/  UIADD3 UR5, UR6, -UR5, URZ ;  /* 0x8000000506057290 */ /* 0x000fe4000fffe03f */
[----:B------:R-:W-:-:S02]  /*1250*/  ULOP3.LUT UR7, UR7, 0x3fc0, URZ, 0xc0, !UPT ;  /* 0x00003fc007077892 */ /* 0x000fc4000f8ec03f */
[----:B------:R-:W-:Y:S01]  /*1260*/  ULEA UR6, UR5, UR4, 0xd ;  /* 0x0000000405067291 */ /* 0x000fe2000f8e683f */
[----:B------:R-:W-:-:S03]  /*1270*/  UMOV UR11, 0x40000040 ;  /* 0x40000040000b7882 */ /* 0x000fc60000000000 */
[----:B------:R-:W-:-:S04]  /*1280*/  UIADD3 UR6, UR6, 0xc400, URZ ;  /* 0x0000c40006067890 */ /* 0x000fc8000fffe03f */
[----:B------:R-:W-:-:S04]  /*1290*/  USHF.R.U32.HI UR6, URZ, 0x4, UR6 ;  /* 0x000000043f067899 */ /* 0x000fc80008011606 */
[----:B------:R-:W-:Y:S02]  /*12a0*/  ULOP3.LUT UR8, UR6, 0x3fc0, URZ, 0xc0, !UPT ;  /* 0x00003fc006087892 */ /* 0x000fe4000f8ec03f */
[----:B------:R-:W-:Y:S02]  /*12b0*/  ULOP3.LUT UR6, UR7, 0x10000, URZ, 0xfc, !UPT ;  /* 0x0001000007067892 */ /* 0x000fe4000f8efc3f */
[----:B------:R-:W-:-:S05]  /*12c0*/  ULOP3.LUT UR8, UR8, 0x10000, URZ, 0xfc, !UPT ;  /* 0x0001000008087892 */ /* 0x000fca000f8efc3f */
[----:B------:R-:W-:Y:S01]  /*12d0*/  UMOV UR10, UR6 ;  /* 0x00000006000a7c82 */ /* 0x000fe20008000000 */
[----:B--2---:R-:W-:Y:S06]  /*12e0*/  @P0 BRA `(.L_x_11) ;  /* 0x0000000000080947 */ /* 0x004fec0003800000 */
[----:B------:R-:W2:Y:S02]  /*12f0*/  SYNCS.PHASECHK.TRANS64.TRYWAIT P0, [UR4+0x10], RZ ;  /* 0x000010ffff0075a7 */ /* 0x000ea40008000144 */
[----:B--2---:R-:W-:Y:S05]  /*1300*/  @!P0 BRA `(.L_x_12) ;  /* 0x0000006400748947 */ /* 0x004fea0003800000 */
.L_x_11:
[----:B------:R-:W-:Y:S01]  /*1310*/  WARPGROUP.ARRIVE ;  /* 0x00000000000079c5 */ /* 0x000fe20000000000 */
[----:B------:R-:W-:Y:S01]  /*1320*/  UMOV UR9, 0x40000040 ;  /* 0x4000004000097882 */ /* 0x000fe20000000000 */
[----:B------:R-:W-:Y:S01]  /*1330*/  ULOP3.LUT UR14, UR6, 0x2, URZ, 0xfc, !UPT ;  /* 0x00000002060e7892 */ /* 0x000fe2000f8efc3f */
[----:B------:R-:W-:Y:S01]  /*1340*/  LOP3.LUT R2, R2, 0xff80, RZ, 0xc0, !PT ;  /* 0x0000ff8002027812 */ /* 0x000fe200078ec0ff */
[----:B------:R-:W-:Y:S01]  /*1350*/  ULOP3.LUT UR12, UR8, 0x2, URZ, 0xfc, !UPT ;  /* 0x00000002080c7892 */ /* 0x000fe2000f8efc3f */
[----:B------:R-:W-:Y:S01]  /*1360*/  CS2R R88, SRZ ;  /* 0x0000000000587805 */ /* 0x000fe2000001ff00 */
[----:B------:R-:W-:Y:S01]  /*1370*/  HGMMA.64x128x16.F32 R24, gdesc[UR8], RZ, !UPT ;  /* 0x01e00000081879f0 */ /* 0x000fe2000c7008ff */
[----:B------:R-:W-:Y:S01]  /*1380*/  UMOV UR15, 0x40000040 ;  /* 0x40000040000f7882 */ /* 0x000fe20000000000 */
[----:B------:R-:W-:Y:S01]  /*1390*/  UMOV UR13, 0x40000040 ;  /* 0x40000040000d7882 */ /* 0x000fe20000000000 */
[----:B------:R-:W-:Y:S01]  /*13a0*/  UIADD3 UR10, UR6, 0x806, URZ ;  /* 0x00000806060a7890 */ /* 0x000fe2000fffe03f */
[----:B------:R-:W-:Y:S01]  /*13b0*/  IMAD.MOV R2, RZ, RZ, -R2 ;  /* 0x000000ffff027224 */ /* 0x000fe200078e0a02 */
[----:B------:R-:W-:Y:S01]  /*13c0*/  UMOV UR11, 0x40000040 ;  /* 0x40000040000b7882 */ /* 0x000fe20000000000 */
[----:B------:R-:W-:Y:S01]  /*13d0*/  UMOV UR9, 0x40000040 ;  /* 0x4000004000097882 */ /* 0x000fe20000000000 */
[----:B------:R-:W-:-:S02]  /*13e0*/  CS2R R90, SRZ ;  /* 0x00000000005a7805 */ /* 0x000fc4000001ff00 */
[----:B------:R-:W-:Y:S02]  /*13f0*/  CS2R R92, SRZ ;  /* 0x00000000005c7805 */ /* 0x000fe4000001ff00 */
[----:B------:R-:W-:Y:S02]  /*1400*/  PRMT R2, R2, 0x7710, RZ ;  /* 0x0000771002027816 */ /* 0x000fe400000000ff */
[----:B------:R-:W-:Y:S02]  /*1410*/  CS2R R94, SRZ ;  /* 0x00000000005e7805 */ /* 0x000fe4000001ff00 */
[----:B------:R-:W-:Y:S02]  /*1420*/  CS2R R96, SRZ ;  /* 0x0000000000607805 */ /* 0x000fe4000001ff00 */
[----:B------:R-:W-:Y:S02]  /*1430*/  CS2R R98, SRZ ;  /* 0x0000000000627805 */ /* 0x000fe4000001ff00 */
[----:B------:R-:W-:-:S02]  /*1440*/  IADD3 R5, R7, R2, RZ ;  /* 0x0000000207057210 */ /* 0x000fc40007ffe0ff */
[----:B------:R-:W-:Y:S02]  /*1450*/  CS2R R100, SRZ ;  /* 0x0000000000647805 */ /* 0x000fe4000001ff00 */
[----:B------:R-:W-:Y:S02]  /*1460*/  CS2R R102, SRZ ;  /* 0x0000000000667805 */ /* 0x000fe4000001ff00 */
[----:B------:R-:W-:Y:S02]  /*1470*/  CS2R R104, SRZ ;  /* 0x0000000000687805 */ /* 0x000fe4000001ff00 */
[----:B------:R-:W-:Y:S02]  /*1480*/  PRMT R2, R5, 0x8880, RZ ;  /* 0x0000888005027816 */ /* 0x000fe400000000ff */
[----:B------:R-:W-:Y:S02]  /*1490*/  CS2R R106, SRZ ;  /* 0x00000000006a7805 */ /* 0x000fe4000001ff00 */
[----:B------:R-:W-:-:S02]  /*14a0*/  CS2R R108, SRZ ;  /* 0x00000000006c7805 */ /* 0x000fc4000001ff00 */
[----:B------:R-:W-:Y:S02]  /*14b0*/  CS2R R110, SRZ ;  /* 0x00000000006e7805 */ /* 0x000fe4000001ff00 */
[----:B------:R-:W-:Y:S02]  /*14c0*/  PRMT R2, R2, 0x7710, RZ ;  /* 0x0000771002027816 */ /* 0x000fe400000000ff */
[----:B------:R-:W-:Y:S02]  /*14d0*/  CS2R R112, SRZ ;  /* 0x0000000000707805 */ /* 0x000fe4000001ff00 */
[----:B------:R-:W-:Y:S02]  /*14e0*/  CS2R R114, SRZ ;  /* 0x0000000000727805 */ /* 0x000fe4000001ff00 */
[----:B------:R-:W-:Y:S02]  /*14f0*/  CS2R R116, SRZ ;  /* 0x0000000000747805 */ /* 0x000fe4000001ff00 */
[----:B------:R-:W-:-:S02]  /*1500*/  SHF.R.U32.HI R2, RZ, 0x7, R2 ;  /* 0x00000007ff027819 */ /* 0x000fc40000011602 */
[----:B------:R-:W-:Y:S02]  /*1510*/  CS2R R118, SRZ ;  /* 0x0000000000767805 */ /* 0x000fe4000001ff00 */
[----:B------:R-:W-:-:S04]  /*1520*/  LOP3.LUT R8, R2, 0xff, RZ, 0xc0, !PT ;  /* 0x000000ff02087812 */ /* 0x000fc800078ec0ff */
[----:B------:R-:W-:-:S04]  /*1530*/  LEA.HI R9, R8, R5, RZ, 0x1a ;  /* 0x0000000508097211 */ /* 0x000fc800078fd0ff */
[----:B------:R-:W-:-:S04]  /*1540*/  LOP3.LUT R2, R9, 0xfffc, RZ, 0xc0, !PT ;  /* 0x0000fffc09027812 */ /* 0x000fc800078ec0ff */
[----:B------:R-:W-:-:S04]  /*1550*/  IADD3 R2, RZ, -R2, RZ ;  /* 0x80000002ff027210 */ /* 0x000fc80007ffe0ff */
[----:B-1----:R-:W-:-:S05]  /*1560*/  PRMT R4, R2, 0x7710, RZ ;  /* 0x0000771002047816 */ /* 0x002fca00000000ff */
[----:B------:R-:W-:Y:S01]  /*1570*/  IMAD.IADD R4, R5, 0x1, R4 ;  /* 0x0000000105047824 */ /* 0x000fe200078e0204 */
[----:B------:R-:W-:-:S04]  /*1580*/  LEA.HI R5, R8, R5, RZ, 0x1d ;  /* 0x0000000508057211 */ /* 0x000fc800078fe8ff */
[----:B------:R-:W-:Y:S02]  /*1590*/  IADD3 R2, R4, R4, RZ ;  /* 0x0000000404027210 */ /* 0x000fe40007ffe0ff */
[----:B------:R-:W-:Y:S02]  /*15a0*/  PRMT R5, R5, 0x8880, RZ ;  /* 0x0000888005057816 */ /* 0x000fe400000000ff */
[----:B------:R-:W-:Y:S02]  /*15b0*/  IADD3 R2, RZ, -R2, RZ ;  /* 0x80000002ff027210 */ /* 0x000fe40007ffe0ff */
[----:B------:R-:W-:Y:S02]  /*15c0*/  SHF.R.S32.HI R5, RZ, 0x5, R5 ;  /* 0x00000005ff057819 */ /* 0x000fe40000011405 */
[----:B------:R-:W-:-:S04]  /*15d0*/  PRMT R2, R2, 0x7710, RZ ;  /* 0x0000771002027816 */ /* 0x000fc800000000ff */
[----:B------:R-:W-:-:S04]  /*15e0*/  LOP3.LUT R2, R2, 0xffff, RZ, 0xc0, !PT ;  /* 0x0000ffff02027812 */ /* 0x000fc800078ec0ff */
[----:B------:R-:W-:Y:S01]  /*15f0*/  PRMT R2, R2, 0x8880, RZ ;  /* 0x0000888002027816 */ /* 0x000fe200000000ff */
[----:B------:R-:W-:Y:S01]  /*1600*/  HGMMA.64x128x16.F32 R24, gdesc[UR12], R24 ;  /* 0x01e000000c1879f0 */ /* 0x000fe20008700818 */
[----:B------:R-:W-:Y:S02]  /*1610*/  ULOP3.LUT UR14, UR6, 0x4, URZ, 0xfc, !UPT ;  /* 0x00000004060e7892 */ /* 0x000fe4000f8efc3f */
[----:B------:R-:W-:Y:S01]  /*1620*/  ULOP3.LUT UR12, UR8, 0x4, URZ, 0xfc, !UPT ;  /* 0x00000004080c7892 */ /* 0x000fe2000f8efc3f */
[----:B------:R-:W-:Y:S01]  /*1630*/  UMOV UR15, 0x40000040 ;  /* 0x40000040000f7882 */ /* 0x000fe20000000000 */
[----:B------:R-:W-:-:S07]  /*1640*/  UMOV UR13, 0x40000040 ;  /* 0x40000040000d7882 */ /* 0x000fce0000000000 */
[----:B------:R-:W-:Y:S01]  /*1650*/  HGMMA.64x128x16.F32 R24, gdesc[UR12], R24 ;  /* 0x01e000000c1879f0 */ /* 0x000fe20008700818 */
[----:B------:R-:W-:Y:S02]  /*1660*/  ULOP3.LUT UR14, UR6, 0x6, URZ, 0xfc, !UPT ;  /* 0x00000006060e7892 */ /* 0x000fe4000f8efc3f */
[----:B------:R-:W-:Y:S01]  /*1670*/  ULOP3.LUT UR12, UR8, 0x6, URZ, 0xfc, !UPT ;  /* 0x00000006080c7892 */ /* 0x000fe2000f8efc3f */
[----:B------:R-:W-:Y:S01]  /*1680*/  UMOV UR15, 0x40000040 ;  /* 0x40000040000f7882 */ /* 0x000fe20000000000 */
[----:B------:R-:W-:-:S07]  /*1690*/  UMOV UR13, 0x40000040 ;  /* 0x40000040000d7882 */ /* 0x000fce0000000000 */
[----:B------:R-:W-:Y:S01]  /*16a0*/  HGMMA.64x128x16.F32 R24, gdesc[UR12], R24 ;  /* 0x01e000000c1879f0 */ /* 0x000fe20008700818 */
[----:B------:R-:W-:Y:S02]  /*16b0*/  UIADD3 UR14, UR6, 0x400, URZ ;  /* 0x00000400060e7890 */ /* 0x000fe4000fffe03f */
[----:B------:R-:W-:Y:S01]  /*16c0*/  UIADD3 UR12, UR8, 0x400, URZ ;  /* 0x00000400080c7890 */ /* 0x000fe2000fffe03f */
        /* <DEDUP_REMOVED lines=31> */
[----:B------:R-:W-:Y:S01]  /*18c0*/  UMOV UR13, 0x40000040 ;  /* 0x40000040000d7882 */ /* 0x000fe20000000000 */
[----:B------:R-:W-:-:S06]  /*18d0*/  UIADD3 UR8, UR8, 0x806, URZ ;  /* 0x0000080608087890 */ /* 0x000fcc000fffe03f */
[----:B------:R-:W-:Y:S01]  /*18e0*/  HGMMA.64x128x16.F32 R24, gdesc[UR12], R24 ;  /* 0x01e000000c1879f0 */ /* 0x000fe20008700818 */
[----:B------:R-:W-:Y:S01]  /*18f0*/  ULDC UR12, c[0x0][0x480] ;  /* 0x00012000000c7ab9 */ /* 0x000fe20000000800 */
[----:B------:R-:W-:Y:S10]  /*1900*/  S2UR UR13, SR_CTAID.Z ;  /* 0x00000000000d79c3 */ /* 0x000ff40000002700 */
[----:B------:R-:W-:Y:S01]  /*1910*/  HGMMA.64x128x16.F32 R24, gdesc[UR8], R24, gsb0 ;  /* 0x01e00000081879f0 */ /* 0x000fe20008000818 */
[----:B------:R-:W-:Y:S01]  /*1920*/  ULDC UR9, c[0x0][0x21c] ;  /* 0x0000870000097ab9 */ /* 0x000fe20000000800 */
[----:B------:R-:W-:Y:S01]  /*1930*/  ULDC.64 UR10, c[0x0][0x260] ;  /* 0x00009800000a7ab9 */ /* 0x000fe20000000a00 */
[----:B------:R-:W-:-:S02]  /*1940*/  UIADD3 UR8, -UR9, URZ, URZ ;  /* 0x0000003f09087290 */ /* 0x000fc4000fffe13f */
[----:B------:R-:W-:Y:S01]  /*1950*/  VIADD R11, R2, UR9 ;  /* 0x00000009020b7c36 */ /* 0x000fe20008000000 */
[----:B------:R-:W-:Y:S02]  /*1960*/  UIADD3 UR6, UR9, -0x1, URZ ;  /* 0xffffffff09067890 */ /* 0x000fe4000fffe03f */
[----:B------:R-:W-:Y:S02]  /*1970*/  USHF.R.S32.HI UR8, URZ, 0x1f, UR8 ;  /* 0x0000001f3f087899 */ /* 0x000fe40008011408 */
[----:B------:R-:W-:Y:S02]  /*1980*/  UISETP.GT.AND UP0, UPT, UR9, URZ, UPT ;  /* 0x0000003f0900728c */ /* 0x000fe4000bf04270 */
[----:B------:R-:W-:Y:S02]  /*1990*/  USHF.R.S32.HI UR7, URZ, 0x1f, UR6 ;  /* 0x0000001f3f077899 */ /* 0x000fe40008011406 */
[----:B------:R-:W-:Y:S02]  /*19a0*/  ULEA.HI UR8, UR8, -UR9, URZ, 0x7 ;  /* 0x8000000908087291 */ /* 0x000fe4000f8f383f */
[----:B------:R-:W-:-:S02]  /*19b0*/  ULEA.HI UR6, UR7, UR6, URZ, 0x7 ;  /* 0x0000000607067291 */ /* 0x000fc4000f8f383f */
[----:B------:R-:W-:Y:S02]  /*19c0*/  USHF.R.S32.HI UR8, URZ, 0x7, UR8 ;  /* 0x000000073f087899 */ /* 0x000fe40008011408 */
[----:B------:R-:W-:Y:S02]  /*19d0*/  USHF.R.S32.HI UR6, URZ, 0x7, UR6 ;  /* 0x000000073f067899 */ /* 0x000fe40008011406 */
[----:B------:R-:W-:Y:S01]  /*19e0*/  @!UP0 ULOP3.LUT UR6, URZ, UR8, URZ, 0x33, !UPT ;  /* 0x000000083f068292 */ /* 0x000fe2000f8e333f */
[----:B------:R-:W1:Y:S02]  /*19f0*/  S2UR UR7, SR_CTAID.Y ;  /* 0x00000000000779c3 */ /* 0x000e640000002600 */
[----:B------:R-:W-:Y:S01]  /*1a00*/  ULDC UR8, c[0x0][0x210] ;  /* 0x0000840000087ab9 */ /* 0x000fe20000000800 */
[----:B------:R-:W-:Y:S02]  /*1a10*/  UISETP.GE.AND UP0, UPT, UR6, 0x1, UPT ;  /* 0x000000010600788c */ /* 0x000fe4000bf06270 */
[----:B------:R-:W-:-:S05]  /*1a20*/  VIMNMX R6, RZ, UR6, !PT ;  /* 0x00000006ff067c48 */ /* 0x000fca000ffe0100 */
[----:B------:R-:W-:-:S05]  /*1a30*/  IMAD R6, R6, -0x80, R11 ;  /* 0xffffff8006067824 */ /* 0x000fca00078e020b */
[----:B------:R-:W-:-:S04]  /*1a40*/  SHF.R.S32.HI R11, RZ, 0x1f, R6 ;  /* 0x0000001fff0b7819 */ /* 0x000fc80000011406 */
[----:B------:R-:W-:-:S04]  /*1a50*/  LEA.HI R11, R11, R6, RZ, 0x3 ;  /* 0x000000060b0b7211 */ /* 0x000fc800078f18ff */
[----:B------:R-:W-:Y:S02]  /*1a60*/  LOP3.LUT R13, R11, 0xfffffff8, RZ, 0xc0, !PT ;  /* 0xfffffff80b0d7812 */ /* 0x000fe400078ec0ff */
[----:B------:R-:W-:Y:S02]  /*1a70*/  SHF.R.S32.HI R11, RZ, 0x3, R11 ;  /* 0x00000003ff0b7819 */ /* 0x000fe4000001140b */
[----:B------:R-:W-:Y:S02]  /*1a80*/  VIADDMNMX R6, R6, -R13, 0x2, PT ;  /* 0x0000000206067446 */ /* 0x000fe4000380090d */
[----:B------:R-:W-:-:S04]  /*1a90*/  LEA R11, -R11, RZ, 0x1 ;  /* 0x000000ff0b0b7211 */ /* 0x000fc800078e09ff */
[----:B------:R-:W-:Y:S02]  /*1aa0*/  VIADDMNMX R6, R11, -R6, 0xffffffe0, !PT ;  /* 0xffffffe00b067446 */ /* 0x000fe40007800906 */
[----:B------:R-:W-:-:S03]  /*1ab0*/  MOV R11, 0xffffffff ;  /* 0xffffffff000b7802 */ /* 0x000fc60000000f00 */
[----:B------:R-:W-:-:S05]  /*1ac0*/  VIADD R6, R6, 0x20 ;  /* 0x0000002006067836 */ /* 0x000fca0000000000 */
[----:B------:R-:W-:-:S04]  /*1ad0*/  SHF.R.U32.HI R6, RZ, R6, R11 ;  /* 0x00000006ff067219 */ /* 0x000fc8000001160b */
[C---:B------:R-:W-:Y:S02]  /*1ae0*/  R2P PR, R6.reuse, 0x7e ;  /* 0x0000007e06007804 */ /* 0x040fe40000000000 */
[----:B------:R-:W-:Y:S01]  /*1af0*/  LOP3.LUT R2, R6, 0x1, RZ, 0xc0, !PT ;  /* 0x0000000106027812 */ /* 0x000fe200078ec0ff */
[----:B------:R-:W-:Y:S02]  /*1b00*/  WARPGROUP.DEPBAR.LE gsb0, 0x0 ;  /* 0x00008000000079c5 */ /* 0x000fe40000010000 */
[----:B------:R-:W-:Y:S02]  /*1b10*/  FSEL R25, R25, -INF , P1 ;  /* 0xff80000019197808 */ /* 0x000fe40000800000 */
[----:B------:R-:W-:Y:S02]  /*1b20*/  FSEL R27, R27, -INF , P1 ;  /* 0xff8000001b1b7808 */ /* 0x000fe40000800000 */
[----:B------:R-:W-:Y:S02]  /*1b30*/  FSEL R28, R28, -INF , P2 ;  /* 0xff8000001c1c7808 */ /* 0x000fe40001000000 */
[----:B------:R-:W-:-:S02]  /*1b40*/  FSEL R11, R30, -INF , P2 ;  /* 0xff8000001e0b7808 */ /* 0x000fc40001000000 */
[----:B------:R-:W-:Y:S02]  /*1b50*/  FSEL R15, R29, -INF , P3 ;  /* 0xff8000001d0f7808 */ /* 0x000fe40001800000 */
[----:B------:R-:W-:Y:S02]  /*1b60*/  FSEL R31, R31, -INF , P3 ;  /* 0xff8000001f1f7808 */ /* 0x000fe40001800000 */
[----:B------:R-:W-:Y:S02]  /*1b70*/  FSEL R17, R32, -INF , P4 ;  /* 0xff80000020117808 */ /* 0x000fe40002000000 */
[----:B------:R-:W-:Y:S02]  /*1b80*/  FSEL R34, R34, -INF , P4 ;  /* 0xff80000022227808 */ /* 0x000fe40002000000 */
[----:B------:R-:W-:Y:S02]  /*1b90*/  FSEL R16, R33, -INF , P5 ;  /* 0xff80000021107808 */ /* 0x000fe40002800000 */
[----:B------:R-:W-:-:S02]  /*1ba0*/  FSEL R10, R35, -INF , P5 ;  /* 0xff800000230a7808 */ /* 0x000fc40002800000 */
[----:B------:R-:W-:Y:S02]  /*1bb0*/  FSEL R19, R36, -INF , P6 ;  /* 0xff80000024137808 */ /* 0x000fe40003000000 */
[----:B------:R-:W-:Y:S02]  /*1bc0*/  FSEL R38, R38, -INF , P6 ;  /* 0xff80000026267808 */ /* 0x000fe40003000000 */
[----:B------:R-:W-:Y:S02]  /*1bd0*/  R2P PR, R6.B1, 0x7f ;  /* 0x0000007f06007804 */ /* 0x000fe40000001000 */
[----:B------:R-:W-:Y:S02]  /*1be0*/  FMNMX R21, R28, R19, !PT ;  /* 0x000000131c157209 */ /* 0x000fe40007800000 */
[----:B------:R-:W-:Y:S02]  /*1bf0*/  FMNMX R35, R11, R38, !PT ;  /* 0x000000260b237209 */ /* 0x000fe40007800000 */
        /* <DEDUP_REMOVED lines=14> */
[----:B------:R-:W-:Y:S02]  /*1ce0*/  R2P PR, R6.B2, 0x7f ;  /* 0x0000007f06007804 */ /* 0x000fe40000002000 */
[----:B------:R-:W-:Y:S02]  /*1cf0*/  FMNMX R21, R44, R21, !PT ;  /* 0x000000152c157209 */ /* 0x000fe40007800000 */
[----:B------:R-:W-:Y:S02]  /*1d00*/  FMNMX R35, R46, R35, !PT ;  /* 0x000000232e237209 */ /* 0x000fe40007800000 */
[----:B------:R-:W-:Y:S02]  /*1d10*/  FSEL R56, R56, -INF , P0 ;  /* 0xff80000038387808 */ /* 0x000fe40000000000 */
[----:B------:R-:W-:-:S02]  /*1d20*/  FSEL R58, R58, -INF , P0 ;  /* 0xff8000003a3a7808 */ /* 0x000fc40000000000 */
[----:B------:R-:W-:Y:S02]  /*1d30*/  FSEL R57, R57, -INF , P1 ;  /* 0xff80000039397808 */ /* 0x000fe40000800000 */
[----:B------:R-:W-:Y:S02]  /*1d40*/  FSEL R59, R59, -INF , P1 ;  /* 0xff8000003b3b7808 */ /* 0x000fe40000800000 */
[----:B------:R-:W-:Y:S02]  /*1d50*/  ISETP.NE.U32.AND P0, PT, R2, 0x1, PT ;  /* 0x000000010200780c */ /* 0x000fe40003f05070 */
[----:B------:R-:W-:Y:S02]  /*1d60*/  LOP3.LUT P1, RZ, R6, 0x80, RZ, 0xc0, !PT ;  /* 0x0000008006ff7812 */ /* 0x000fe4000782c0ff */
[----:B------:R-:W-:Y:S02]  /*1d70*/  FSEL R24, R24, -INF , !P0 ;  /* 0xff80000018187808 */ /* 0x000fe40004000000 */
[----:B------:R-:W-:-:S02]  /*1d80*/  FSEL R18, R37, -INF , P1 ;  /* 0xff80000025127808 */ /* 0x000fc40000800000 */
[----:B------:R-:W-:Y:S02]  /*1d90*/  FSEL R60, R60, -INF , P2 ;  /* 0xff8000003c3c7808 */ /* 0x000fe40001000000 */
[----:B------:R-:W-:Y:S02]  /*1da0*/  FSEL R62, R62, -INF , P2 ;  /* 0xff8000003e3e7808 */ /* 0x000fe40001000000 */
[----:B------:R-:W-:Y:S02]  /*1db0*/  LOP3.LUT P2, RZ, R6, 0x8000, RZ, 0xc0, !PT ;  /* 0x0000800006ff7812 */ /* 0x000fe4000784c0ff */
[----:B------:R-:W-:Y:S02]  /*1dc0*/  FMNMX R13, R24, R17, !PT ;  /* 0x00000011180d7209 */ /* 0x000fe40007800000 */
[----:B------:R-:W-:Y:S02]  /*1dd0*/  FMNMX R2, R25, R16, !PT ;  /* 0x0000001019027209 */ /* 0x000fe40007800000 */
[----:B------:R-:W-:-:S02]  /*1de0*/  FMNMX R20, R15, R18, !PT ;  /* 0x000000120f147209 */ /* 0x000fc40007800000 */
[----:B------:R-:W-:Y:S02]  /*1df0*/  FSEL R53, R53, -INF , P2 ;  /* 0xff80000035357808 */ /* 0x000fe40001000000 */
[----:B------:R-:W-:Y:S02]  /*1e00*/  FMNMX R13, R40, R13, !PT ;  /* 0x0000000d280d7209 */ /* 0x000fe40007800000 */
[----:B------:R-:W-:Y:S02]  /*1e10*/  FMNMX R2, R41, R2, !PT ;  /* 0x0000000229027209 */ /* 0x000fe40007800000 */
[----:B------:R-:W-:Y:S02]  /*1e20*/  FMNMX R20, R45, R20, !PT ;  /* 0x000000142d147209 */ /* 0x000fe40007800000 */
[----:B------:R-:W-:Y:S02]  /*1e30*/  FSEL R29, R26, -INF , !P0 ;  /* 0xff8000001a1d7808 */ /* 0x000fe40004000000 */
[----:B------:R-:W-:-:S02]  /*1e40*/  FSEL R12, R39, -INF , P1 ;  /* 0xff800000270c7808 */ /* 0x000fc40000800000 */
[C---:B------:R-:W-:Y:S02]  /*1e50*/  LOP3.LUT P1, RZ, R6.reuse, 0x800000, RZ, 0xc0, !PT ;  /* 0x0080000006ff7812 */ /* 0x040fe4000782c0ff */
[----:B------:R-:W-:Y:S02]  /*1e60*/  ISETP.GT.AND P0, PT, R6, -0x1, PT ;  /* 0xffffffff0600780c */ /* 0x000fe40003f04270 */
[----:B------:R-:W-:Y:S02]  /*1e70*/  FSEL R61, R61, -INF , P3 ;  /* 0xff8000003d3d7808 */ /* 0x000fe40001800000 */
[----:B------:R-:W-:Y:S02]  /*1e80*/  FMNMX R13, R48, R13, !PT ;  /* 0x0000000d300d7209 */ /* 0x000fe40007800000 */
[----:B------:R-:W-:Y:S02]  /*1e90*/  FMNMX R2, R49, R2, !PT ;  /* 0x0000000231027209 */ /* 0x000fe40007800000 */
[----:B------:R-:W-:-:S02]  /*1ea0*/  FMNMX R21, R52, R21, !PT ;  /* 0x0000001534157209 */ /* 0x000fc40007800000 */
[----:B------:R-:W-:Y:S02]  /*1eb0*/  FMNMX R20, R53, R20, !PT ;  /* 0x0000001435147209 */ /* 0x000fe40007800000 */
[----:B------:R-:W-:Y:S02]  /*1ec0*/  FSEL R55, R55, -INF , P2 ;  /* 0xff80000037377808 */ /* 0x000fe40001000000 */
[----:B------:R-:W-:Y:S02]  /*1ed0*/  FSEL R69, R69, -INF , P1 ;  /* 0xff80000045457808 */ /* 0x000fe40000800000 */
[----:B------:R-:W-:Y:S02]  /*1ee0*/  FSEL R85, R85, -INF , !P0 ;  /* 0xff80000055557808 */ /* 0x000fe40004000000 */
[----:B------:R-:W-:Y:S02]  /*1ef0*/  FSEL R63, R63, -INF , P3 ;  /* 0xff8000003f3f7808 */ /* 0x000fe40001800000 */
[----:B------:R-:W-:-:S02]  /*1f00*/  FSEL R64, R64, -INF , P4 ;  /* 0xff80000040407808 */ /* 0x000fc40002000000 */
[----:B------:R-:W-:Y:S02]  /*1f10*/  FSEL R66, R66, -INF , P4 ;  /* 0xff80000042427808 */ /* 0x000fe40002000000 */
[----:B------:R-:W-:Y:S02]  /*1f20*/  FSEL R65, R65, -INF , P5 ;  /* 0xff80000041417808 */ /* 0x000fe40002800000 */
[----:B------:R-:W-:Y:S02]  /*1f30*/  FSEL R67, R67, -INF , P5 ;  /* 0xff80000043437808 */ /* 0x000fe40002800000 */
[----:B------:R-:W-:Y:S02]  /*1f40*/  FSEL R68, R68, -INF , P6 ;  /* 0xff80000044447808 */ /* 0x000fe40003000000 */
[----:B------:R-:W-:Y:S02]  /*1f50*/  FSEL R70, R70, -INF , P6 ;  /* 0xff80000046467808 */ /* 0x000fe40003000000 */
[----:B------:R-:W-:-:S02]  /*1f60*/  R2P PR, R6.B3, 0x7f ;  /* 0x0000007f06007804 */ /* 0x000fc40000003000 */
[----:B------:R-:W-:Y:S02]  /*1f70*/  FMNMX R13, R56, R13, !PT ;  /* 0x0000000d380d7209 */ /* 0x000fe40007800000 */
[----:B------:R-:W-:Y:S02]  /*1f80*/  FMNMX R2, R57, R2, !PT ;  /* 0x0000000239027209 */ /* 0x000fe40007800000 */
[----:B------:R-:W-:Y:S02]  /*1f90*/  FMNMX R21, R60, R21, !PT ;  /* 0x000000153c157209 */ /* 0x000fe40007800000 */
[----:B------:R-:W-:Y:S02]  /*1fa0*/  FMNMX R20, R61, R20, !PT ;  /* 0x000000143d147209 */ /* 0x000fe40007800000 */
[----:B------:R-:W-:Y:S02]  /*1fb0*/  FSEL R72, R72, -INF , P0 ;  /* 0xff80000048487808 */ /* 0x000fe40000000000 */
[----:B------:R-:W-:-:S02]  /*1fc0*/  FSEL R73, R73, -INF , P1 ;  /* 0xff80000049497808 */ /* 0x000fc40000800000 */
[----:B------:R-:W-:Y:S02]  /*1fd0*/  FSEL R76, R76, -INF , P2 ;  /* 0xff8000004c4c7808 */ /* 0x000fe40001000000 */
[----:B------:R-:W-:Y:S02]  /*1fe0*/  FSEL R77, R77, -INF , P3 ;  /* 0xff8000004d4d7808 */ /* 0x000fe40001800000 */
[----:B------:R-:W-:Y:S02]  /*1ff0*/  FMNMX R13, R64, R13, !PT ;  /* 0x0000000d400d7209 */ /* 0x000fe40007800000 */
[----:B------:R-:W-:Y:S02]  /*2000*/  FMNMX R2, R65, R2, !PT ;  /* 0x0000000241027209 */ /* 0x000fe40007800000 */
[----:B------:R-:W-:Y:S02]  /*2010*/  FMNMX R21, R68, R21, !PT ;  /* 0x0000001544157209 */ /* 0x000fe40007800000 */
[----:B------:R-:W-:-:S02]  /*2020*/  FMNMX R20, R69, R20, !PT ;  /* 0x0000001445147209 */ /* 0x000fc40007800000 */
[----:B------:R-:W-:Y:S02]  /*2030*/  FSEL R80, R80, -INF , P4 ;  /* 0xff80000050507808 */ /* 0x000fe40002000000 */
[----:B------:R-:W-:Y:S02]  /*2040*/  FSEL R81, R81, -INF , P5 ;  /* 0xff80000051517808 */ /* 0x000fe40002800000 */
[----:B------:R-:W-:Y:S02]  /*2050*/  FSEL R84, R84, -INF , P6 ;  /* 0xff80000054547808 */ /* 0x000fe40003000000 */
[----:B------:R-:W-:Y:S02]  /*2060*/  FMNMX R13, R72, R13, !PT ;  /* 0x0000000d480d7209 */ /* 0x000fe40007800000 */
[----:B------:R-:W-:Y:S02]  /*2070*/  FMNMX R2, R73, R2, !PT ;  /* 0x0000000249027209 */ /* 0x000fe40007800000 */
[----:B------:R-:W-:-:S02]  /*2080*/  FMNMX R21, R76, R21, !PT ;  /* 0x000000154c157209 */ /* 0x000fc40007800000 */
[----:B------:R-:W-:Y:S02]  /*2090*/  FMNMX R20, R77, R20, !PT ;  /* 0x000000144d147209 */ /* 0x000fe40007800000 */
[----:B------:R-:W-:Y:S02]  /*20a0*/  FMNMX R13, R80, R13, !PT ;  /* 0x0000000d500d7209 */ /* 0x000fe40007800000 */
[----:B------:R-:W-:Y:S02]  /*20b0*/  FMNMX R2, R81, R2, !PT ;  /* 0x0000000251027209 */ /* 0x000fe40007800000 */
[----:B------:R-:W-:Y:S02]  /*20c0*/  FMNMX R21, R84, R21, !PT ;  /* 0x0000001554157209 */ /* 0x000fe40007800000 */
[----:B------:R-:W-:Y:S02]  /*20d0*/  FMNMX R20, R85, R20, !PT ;  /* 0x0000001455147209 */ /* 0x000fe40007800000 */
[----:B------:R-:W-:-:S02]  /*20e0*/  FMNMX R2, R13, R2, !PT ;  /* 0x000000020d027209 */ /* 0x000fc40007800000 */
[----:B------:R-:W-:Y:S02]  /*20f0*/  FMNMX R21, R21, R20, !PT ;  /* 0x0000001415157209 */ /* 0x000fe40007800000 */
[----:B------:R-:W-:Y:S02]  /*2100*/  P2R R22, PR, RZ, 0x2 ;  /* 0x00000002ff167803 */ /* 0x000fe40000000000 */
[----:B------:R-:W-:Y:S02]  /*2110*/  FMNMX R21, R2, R21, !PT ;  /* 0x0000001502157209 */ /* 0x000fe40007800000 */
[----:B------:R-:W-:Y:S02]  /*2120*/  P2R R23, PR, RZ, 0x1 ;  /* 0x00000001ff177803 */ /* 0x000fe40000000000 */
[----:B------:R-:W-:Y:S01]  /*2130*/  LOP3.LUT P0, RZ, R6, 0x800000, RZ, 0xc0, !PT ;  /* 0x0080000006ff7812 */ /* 0x000fe2000780c0ff */
[----:B------:R-:W2:Y:S01]  /*2140*/  SHFL.BFLY PT, R2, R21, 0x2, 0x1f ;  /* 0x0c401f0015027f89 */ /* 0x000ea200000e0000 */
[----:B------:R-:W-:-:S02]  /*2150*/  FMNMX R33, R29, R34, !PT ;  /* 0x000000221d217209 */ /* 0x000fc40007800000 */
[----:B------:R-:W-:Y:S02]  /*2160*/  FSEL R71, R71, -INF , P0 ;  /* 0xff80000047477808 */ /* 0x000fe40000000000 */
[----:B------:R-:W-:Y:S02]  /*2170*/  ISETP.NE.AND P0, PT, R23, RZ, PT ;  /* 0x000000ff1700720c */ /* 0x000fe40003f05270 */
[----:B------:R-:W-:Y:S02]  /*2180*/  FMNMX R33, R42, R33, !PT ;  /* 0x000000212a217209 */ /* 0x000fe40007800000 */
[----:B------:R-:W-:Y:S02]  /*2190*/  FSEL R74, R74, -INF , P0 ;  /* 0xff8000004a4a7808 */ /* 0x000fe40000000000 */
[----:B------:R-:W-:Y:S02]  /*21a0*/  ISETP.GT.AND P0, PT, R6, -0x1, PT ;  /* 0xffffffff0600780c */ /* 0x000fe40003f04270 */
[----:B------:R-:W-:-:S02]  /*21b0*/  FMNMX R6, R27, R10, !PT ;  /* 0x0000000a1b067209 */ /* 0x000fc40007800000 */
[----:B------:R-:W-:Y:S02]  /*21c0*/  FMNMX R33, R50, R33, !PT ;  /* 0x0000002132217209 */ /* 0x000fe40007800000 */
[----:B------:R-:W-:Y:S02]  /*21d0*/  FMNMX R6, R43, R6, !PT ;  /* 0x000000062b067209 */ /* 0x000fe40007800000 */
[----:B------:R-:W-:Y:S02]  /*21e0*/  FMNMX R35, R54, R35, !PT ;  /* 0x0000002336237209 */ /* 0x000fe40007800000 */
[----:B------:R-:W-:Y:S02]  /*21f0*/  FMNMX R6, R51, R6, !PT ;  /* 0x0000000633067209 */ /* 0x000fe40007800000 */
[----:B------:R-:W-:Y:S02]  /*2200*/  FMNMX R37, R58, R33, !PT ;  /* 0x000000213a257209 */ /* 0x000fe40007800000 */
[----:B--2---:R-:W-:-:S02]  /*2210*/  FMNMX R13, R21, R2, !PT ;  /* 0x00000002150d7209 */ /* 0x004fc40007800000 */
[----:B------:R-:W-:Y:S02]  /*2220*/  FMNMX R6, R59, R6, !PT ;  /* 0x000000063b067209 */ /* 0x000fe40007800000 */
[----:B------:R-:W-:Y:S01]  /*2230*/  FMNMX R35, R62, R35, !PT ;  /* 0x000000233e237209 */ /* 0x000fe20007800000 */
[----:B------:R-:W2:Y:S01]  /*2240*/  SHFL.BFLY PT, R2, R13, 0x1, 0x1f ;  /* 0x0c201f000d027f89 */ /* 0x000ea200000e0000 */
[----:B------:R-:W-:Y:S02]  /*2250*/  FSEL R78, R78, -INF , P2 ;  /* 0xff8000004e4e7808 */ /* 0x000fe40001000000 */
[----:B------:R-:W-:Y:S02]  /*2260*/  FSEL R79, R79, -INF , P3 ;  /* 0xff8000004f4f7808 */ /* 0x000fe40001800000 */
[----:B------:R-:W-:Y:S02]  /*2270*/  FMNMX R37, R66, R37, !PT ;  /* 0x0000002542257209 */ /* 0x000fe40007800000 */
[----:B------:R-:W-:-:S02]  /*2280*/  FMNMX R6, R67, R6, !PT ;  /* 0x0000000643067209 */ /* 0x000fc40007800000 */
[----:B------:R-:W-:Y:S02]  /*2290*/  FMNMX R35, R70, R35, !PT ;  /* 0x0000002346237209 */ /* 0x000fe40007800000 */
[----:B------:R-:W-:Y:S02]  /*22a0*/  FSEL R87, R87, -INF , !P0 ;  /* 0xff80000057577808 */ /* 0x000fe40004000000 */
[----:B------:R-:W-:Y:S02]  /*22b0*/  FSEL R82, R82, -INF , P4 ;  /* 0xff80000052527808 */ /* 0x000fe40002000000 */
[----:B------:R-:W-:Y:S02]  /*22c0*/  FSEL R83, R83, -INF , P5 ;  /* 0xff80000053537808 */ /* 0x000fe40002800000 */
[----:B------:R-:W-:Y:S02]  /*22d0*/  FSEL R86, R86, -INF , P6 ;  /* 0xff80000056567808 */ /* 0x000fe40003000000 */
[----:B------:R-:W-:-:S02]  /*22e0*/  FMNMX R37, R74, R37, !PT ;  /* 0x000000254a257209 */ /* 0x000fc40007800000 */
[----:B------:R-:W-:Y:S02]  /*22f0*/  FMNMX R35, R78, R35, !PT ;  /* 0x000000234e237209 */ /* 0x000fe40007800000 */
[----:B------:R-:W-:Y:S02]  /*2300*/  FMNMX R37, R82, R37, !PT ;  /* 0x0000002552257209 */ /* 0x000fe40007800000 */
[----:B--2---:R-:W-:Y:S02]  /*2310*/  FMNMX R2, R13, R2, !PT ;  /* 0x000000020d027209 */ /* 0x004fe40007800000 */
[----:B------:R-:W-:Y:S02]  /*2320*/  LOP3.LUT P2, RZ, R14, 0x1f, RZ, 0xc0, !PT ;  /* 0x0000001f0eff7812 */ /* 0x000fe4000784c0ff */
[----:B------:R-:W-:-:S04]  /*2330*/  FSETP.NEU.AND P1, PT, R2, -INF , PT ;  /* 0xff8000000200780b */ /* 0x000fc80003f2d000 */
[----:B------:R-:W-:Y:S02]  /*2340*/  FSEL R20, R2, RZ, P1 ;  /* 0x000000ff02147208 */ /* 0x000fe40000800000 */
[----:B------:R-:W-:-:S03]  /*2350*/  ISETP.NE.AND P1, PT, R22, RZ, PT ;  /* 0x000000ff1600720c */ /* 0x000fc60003f25270 */
[----:B------:R-:W-:Y:S01]  /*2360*/  FMUL R20, R20, UR12 ;  /* 0x0000000c14147c20 */ /* 0x000fe20008400000 */
[----:B------:R-:W-:-:S03]  /*2370*/  FSEL R75, R75, -INF , P1 ;  /* 0xff8000004b4b7808 */ /* 0x000fc60000800000 */
[--C-:B------:R-:W-:Y:S01]  /*2380*/  FFMA R196, R17, UR12, -R20.reuse ;  /* 0x0000000c11c47c23 */ /* 0x100fe20008000814 */
[--C-:B------:R-:W-:Y:S01]  /*2390*/  FFMA R17, R16, UR12, -R20.reuse ;  /* 0x0000000c10117c23 */ /* 0x100fe20008000814 */
[----:B------:R-:W-:Y:S01]  /*23a0*/  FMNMX R16, R31, R12, !PT ;  /* 0x0000000c1f107209 */ /* 0x000fe20007800000 */
        /* <DEDUP_REMOVED lines=12> */
[----:B------:R2:W-:Y:S01]  /*2470*/  MUFU.EX2 R13, R25 ;  /* 0x00000019000d7308 */ /* 0x0005e20000000800 */
[----:B------:R-:W-:Y:S01]  /*2480*/  FMNMX R6, R37, R6, !PT ;  /* 0x0000000625067209 */ /* 0x000fe20007800000 */
[--C-:B------:R-:W-:Y:S01]  /*2490*/  FFMA R21, R41, UR12, -R20.reuse ;  /* 0x0000000c29157c23 */ /* 0x100fe20008000814 */
[----:B------:R-:W-:Y:S01]  /*24a0*/  FMNMX R16, R71, R16, !PT ;  /* 0x0000001047107209 */ /* 0x000fe20007800000 */
[--C-:B------:R-:W-:Y:S01]  /*24b0*/  FFMA R33, R53, UR12, -R20.reuse ;  /* 0x0000000c35217c23 */ /* 0x100fe20008000814 */
[--C-:B------:R-:W-:Y:S01]  /*24c0*/  FFMA R202, R28, UR12, -R20.reuse ;  /* 0x0000000c1cca7c23 */ /* 0x100fe20008000814 */
[--C-:B------:R-:W-:Y:S01]  /*24d0*/  FFMA R15, R15, UR12, -R20.reuse ;  /* 0x0000000c0f0f7c23 */ /* 0x100fe20008000814 */
[----:B------:R-:W-:Y:S01]  /*24e0*/  FMNMX R16, R79, R16, !PT ;  /* 0x000000104f107209 */ /* 0x000fe20007800000 */
[--C-:B------:R-:W-:Y:S01]  /*24f0*/  FFMA R192, R40, UR12, -R20.reuse ;  /* 0x0000000c28c07c23 */ /* 0x100fe20008000814 */
[--C-:B--2---:R-:W-:Y:S01]  /*2500*/  FFMA R25, R49, UR12, -R20.reuse ;  /* 0x0000000c31197c23 */ /* 0x104fe20008000814 */
[--C-:B------:R-:W-:Y:S01]  /*2510*/  FFMA R194, R44, UR12, -R20.reuse ;  /* 0x0000000c2cc27c23 */ /* 0x100fe20008000814 */
[----:B------:R-:W-:Y:S01]  /*2520*/  FMNMX R39, R87, R16, !PT ;  /* 0x0000001057277209 */ /* 0x000fe20007800000 */
[--C-:B------:R-:W-:Y:S01]  /*2530*/  FFMA R188, R48, UR12, -R20.reuse ;  /* 0x0000000c30bc7c23 */ /* 0x100fe20008000814 */
[--C-:B------:R-:W-:Y:S01]  /*2540*/  FFMA R190, R52, UR12, -R20.reuse ;  /* 0x0000000c34be7c23 */ /* 0x100fe20008000814 */
        /* <DEDUP_REMOVED lines=9> */
[--C-:B------:R-:W-:Y:S01]  /*25e0*/  FFMA R208, R72, UR12, -R20.reuse ;  /* 0x0000000c48d07c23 */ /* 0x100fe20008000814 */
[----:B------:R-:W2:Y:S01]  /*25f0*/  SHFL.BFLY PT, R45, R6, 0x2, 0x1f ;  /* 0x0c401f00062d7f89 */ /* 0x000ea200000e0000 */
[--C-:B------:R-:W-:Y:S01]  /*2600*/  FFMA R210, R76, UR12, -R20.reuse ;  /* 0x0000000c4cd27c23 */ /* 0x100fe20008000814 */
[--C-:B------:R-:W-:Y:S01]  /*2610*/  FFMA R49, R77, UR12, -R20.reuse ;  /* 0x0000000c4d317c23 */ /* 0x100fe20008000814 */
[--C-:B------:R-:W-:Y:S01]  /*2620*/  FFMA R212, R80, UR12, -R20.reuse ;  /* 0x0000000c50d47c23 */ /* 0x100fe20008000814 */
[--C-:B------:R-:W-:Y:S01]  /*2630*/  FFMA R53, R81, UR12, -R20.reuse ;  /* 0x0000000c51357c23 */ /* 0x100fe20008000814 */
[----:B------:R-:W-:Y:S01]  /*2640*/  FFMA R214, R84, UR12, -R20 ;  /* 0x0000000c54d67c23 */ /* 0x000fe20008000814 */
[----:B------:R-:W3:Y:S01]  /*2650*/  MUFU.EX2 R200, R200 ;  /* 0x000000c800c87308 */ /* 0x000ee20000000800 */
[----:B------:R-:W-:-:S02]  /*2660*/  CS2R R60, SRZ ;  /* 0x00000000003c7805 */ /* 0x000fc4000001ff00 */
[----:B------:R-:W-:Y:S02]  /*2670*/  CS2R R64, SRZ ;  /* 0x0000000000407805 */ /* 0x000fe4000001ff00 */
[----:B------:R-:W-:Y:S02]  /*2680*/  CS2R R68, SRZ ;  /* 0x0000000000447805 */ /* 0x000fe4000001ff00 */
[----:B------:R-:W-:Y:S02]  /*2690*/  CS2R R76, SRZ ;  /* 0x00000000004c7805 */ /* 0x000fe4000001ff00 */
[----:B------:R-:W-:Y:S01]  /*26a0*/  CS2R R80, SRZ ;  /* 0x0000000000507805 */ /* 0x000fe2000001ff00 */
[----:B------:R-:W4:Y:S08]  /*26b0*/  MUFU.EX2 R202, R202 ;  /* 0x000000ca00ca7308 */ /* 0x000f300000000800 */
[----:B------:R-:W5:Y:S01]  /*26c0*/  MUFU.EX2 R15, R15 ;  /* 0x0000000f000f7308 */ /* 0x000f620000000800 */
[----:B--2---:R-:W-:Y:S01]  /*26d0*/  FMNMX R16, R6, R45, !PT ;  /* 0x0000002d06107209 */ /* 0x004fe20007800000 */
[----:B------:R-:W-:Y:S01]  /*26e0*/  FFMA R45, R73, UR12, -R20 ;  /* 0x0000000c492d7c23 */ /* 0x000fe20008000814 */
[----:B------:R-:W-:-:S03]  /*26f0*/  CS2R R72, SRZ ;  /* 0x0000000000487805 */ /* 0x000fc6000001ff00 */
[----:B------:R-:W2:Y:S02]  /*2700*/  SHFL.BFLY PT, R57, R16, 0x1, 0x1f ;  /* 0x0c201f0010397f89 */ /* 0x000ea400000e0000 */
[----:B------:R-:W1:Y:S08]  /*2710*/  MUFU.EX2 R196, R196 ;  /* 0x000000c400c47308 */ /* 0x000e700000000800 */
[----:B------:R-:W-:Y:S08]  /*2720*/  MUFU.EX2 R17, R17 ;  /* 0x0000001100117308 */ /* 0x000ff00000000800 */
[----:B------:R-:W-:Y:S01]  /*2730*/  MUFU.EX2 R198, R198 ;  /* 0x000000c600c67308 */ /* 0x000fe20000000800 */
[----:B--2---:R-:W-:Y:S01]  /*2740*/  FMNMX R6, R16, R57, !PT ;  /* 0x0000003910067209 */ /* 0x004fe20007800000 */
[----:B------:R-:W-:Y:S01]  /*2750*/  FFMA R57, R85, UR12, -R20 ;  /* 0x0000000c55397c23 */ /* 0x000fe20008000814 */
[----:B------:R-:W-:-:S05]  /*2760*/  LOP3.LUT R16, R7, 0xffff, RZ, 0xc0, !PT ;  /* 0x0000ffff07107812 */ /* 0x000fca00078ec0ff */
[----:B------:R-:W-:Y:S01]  /*2770*/  MUFU.EX2 R19, R19 ;  /* 0x0000001300137308 */ /* 0x000fe20000000800 */
[----:B------:R-:W-:Y:S02]  /*2780*/  FSETP.NEU.AND P0, PT, R6, -INF , PT ;  /* 0xff8000000600780b */ /* 0x000fe40003f0d000 */
[----:B------:R-:W-:Y:S02]  /*2790*/  CS2R R84, SRZ ;  /* 0x0000000000547805 */ /* 0x000fe4000001ff00 */
[----:B------:R-:W-:Y:S02]  /*27a0*/  LEA.HI R14, R16, R7, RZ, 0x15 ;  /* 0x00000007100e7211 */ /* 0x000fe400078fa8ff */
[----:B------:R-:W-:Y:S02]  /*27b0*/  FSEL R26, R6, RZ, P0 ;  /* 0x000000ff061a7208 */ /* 0x000fe40000000000 */
[----:B------:R-:W-:Y:S01]  /*27c0*/  PRMT R24, R14, 0x9910, RZ ;  /* 0x000099100e187816 */ /* 0x000fe200000000ff */
[----:B------:R-:W-:Y:S01]  /*27d0*/  MUFU.EX2 R192, R192 ;  /* 0x000000c000c07308 */ /* 0x000fe20000000800 */
[----:B------:R-:W-:Y:S01]  /*27e0*/  LOP3.LUT P0, RZ, R4, 0xff, RZ, 0xc0, !PT ;  /* 0x000000ff04ff7812 */ /* 0x000fe2000780c0ff */
[----:B------:R-:W-:-:S04]  /*27f0*/  FMUL R26, R26, UR12 ;  /* 0x0000000c1a1a7c20 */ /* 0x000fc80008400000 */
[--C-:B------:R-:W-:Y:S01]  /*2800*/  FFMA R203, R11, UR12, -R26.reuse ;  /* 0x0000000c0bcb7c23 */ /* 0x100fe2000800081a */
[CC--:B------:R-:W-:Y:S01]  /*2810*/  LEA.HI R11, R16.reuse, R7.reuse, RZ, 0x14 ;  /* 0x00000007100b7211 */ /* 0x0c0fe200078fa0ff */
[--C-:B------:R-:W-:Y:S01]  /*2820*/  FFMA R20, R27, UR12, -R26.reuse ;  /* 0x0000000c1b147c23 */ /* 0x100fe2000800081a */
[----:B------:R-:W-:Y:S01]  /*2830*/  LEA.HI R16, R16, R7, RZ, 0x12 ;  /* 0x0000000710107211 */ /* 0x000fe200078f90ff */
[--C-:B------:R-:W-:Y:S01]  /*2840*/  FFMA R201, R29, UR12, -R26.reuse ;  /* 0x0000000c1dc97c23 */ /* 0x100fe2000800081a */
[C---:B------:R-:W-:Y:S01]  /*2850*/  LOP3.LUT R18, R11.reuse, 0xffff, RZ, 0xc0, !PT ;  /* 0x0000ffff0b127812 */ /* 0x040fe200078ec0ff */
[--C-:B------:R-:W-:Y:S01]  /*2860*/  FFMA R197, R34, UR12, -R26.reuse ;  /* 0x0000000c22c57c23 */ /* 0x100fe2000800081a */
[----:B------:R-:W-:Y:S01]  /*2870*/  LOP3.LUT R16, R16, 0xfffc, RZ, 0xc0, !PT ;  /* 0x0000fffc10107812 */ /* 0x000fe200078ec0ff */
[----:B------:R-:W-:Y:S01]  /*2880*/  MUFU.EX2 R20, R20 ;  /* 0x0000001400147308 */ /* 0x000fe20000000800 */
[----:B------:R-:W-:Y:S01]  /*2890*/  LOP3.LUT R14, R11, 0xfff0, RZ, 0xc0, !PT ;  /* 0x0000fff00b0e7812 */ /* 0x000fe200078ec0ff */
[----:B------:R-:W-:Y:S01]  /*28a0*/  FFMA R22, R31, UR12, -R26 ;  /* 0x0000000c1f167c23 */ /* 0x000fe2000800081a */
[----:B------:R-:W-:Y:S01]  /*28b0*/  SHF.R.U32.HI R11, RZ, 0x4, R18 ;  /* 0x00000004ff0b7819 */ /* 0x000fe20000011612 */
[----:B------:R-:W-:Y:S01]  /*28c0*/  IMAD.MOV R27, RZ, RZ, -R16 ;  /* 0x000000ffff1b7224 */ /* 0x000fe200078e0a10 */
[----:B------:R-:W-:Y:S01]  /*28d0*/  IADD3 R28, RZ, -R14, RZ ;  /* 0x8000000eff1c7210 */ /* 0x000fe20007ffe0ff */
[--C-:B------:R-:W-:Y:S01]  /*28e0*/  FFMA R10, R10, UR12, -R26.reuse ;  /* 0x0000000c0a0a7c23 */ /* 0x100fe2000800081a */
[----:B------:R-:W-:Y:S01]  /*28f0*/  MOV R14, R24 ;  /* 0x00000018000e7202 */ /* 0x000fe20000000f00 */
[----:B------:R-:W-:Y:S01]  /*2900*/  FFMA R24, R12, UR12, -R26 ;  /* 0x0000000c0c187c23 */ /* 0x000fe2000800081a */
[----:B------:R-:W-:Y:S01]  /*2910*/  LEA.HI R16, R18, R11, RZ, 0x11 ;  /* 0x0000000b12107211 */ /* 0x000fe200078f88ff */
[----:B------:R-:W2:Y:S01]  /*2920*/  MUFU.EX2 R201, R201 ;  /* 0x000000c900c97308 */ /* 0x000ea20000000800 */
[----:B------:R-:W-:Y:S01]  /*2930*/  SHF.R.S32.HI R14, RZ, 0x5, R14 ;  /* 0x00000005ff0e7819 */ /* 0x000fe2000001140e */
[--C-:B------:R-:W-:Y:S01]  /*2940*/  FFMA R199, R38, UR12, -R26.reuse ;  /* 0x0000000c26c77c23 */ /* 0x100fe2000800081a */
[----:B------:R-:W-:Y:S01]  /*2950*/  LOP3.LUT R16, R16, 0xfe, RZ, 0xc0, !PT ;  /* 0x000000fe10107812 */ /* 0x000fe200078ec0ff */
[--C-:B------:R-:W-:Y:S01]  /*2960*/  FFMA R193, R42, UR12, -R26.reuse ;  /* 0x0000000c2ac17c23 */ /* 0x100fe2000800081a */
[----:B------:R-:W-:Y:S01]  /*2970*/  PRMT R18, R27, 0x7710, RZ ;  /* 0x000077101b127816 */ /* 0x000fe200000000ff */
[----:B------:R-:W-:Y:S01]  /*2980*/  FFMA R195, R46, UR12, -R26 ;  /* 0x0000000c2ec37c23 */ /* 0x000fe2000800081a */
[----:B------:R-:W-:Y:S01]  /*2990*/  PRMT R27, R14, 0x9910, RZ ;  /* 0x000099100e1b7816 */ /* 0x000fe200000000ff */
[----:B------:R-:W-:Y:S01]  /*29a0*/  IMAD.MOV R14, RZ, RZ, -R16 ;  /* 0x000000ffff0e7224 */ /* 0x000fe200078e0a10 */
[----:B------:R-:W-:Y:S01]  /*29b0*/  PRMT R28, R28, 0x7710, RZ ;  /* 0x000077101c1c7816 */ /* 0x000fe200000000ff */
[----:B------:R-:W1:Y:S01]  /*29c0*/  MUFU.EX2 R203, R203 ;  /* 0x000000cb00cb7308 */ /* 0x000e620000000800 */
[----:B------:R-:W-:Y:S01]  /*29d0*/  IADD3 R18, R7, R18, RZ ;  /* 0x0000001207127210 */ /* 0x000fe20007ffe0ff */
[--C-:B------:R-:W-:Y:S01]  /*29e0*/  FFMA R30, R47, UR12, -R26.reuse ;  /* 0x0000000c2f1e7c23 */ /* 0x100fe2000800081a */
[----:B------:R-:W-:Y:S01]  /*29f0*/  PRMT R14, R14, 0x7710, RZ ;  /* 0x000077100e0e7816 */ /* 0x000fe200000000ff */
[--C-:B------:R-:W-:Y:S01]  /*2a00*/  FFMA R189, R50, UR12, -R26.reuse ;  /* 0x0000000c32bd7c23 */ /* 0x100fe2000800081a */
[----:B------:R-:W-:Y:S01]  /*2a10*/  IADD3 R12, R7, R28, RZ ;  /* 0x0000001c070c7210 */ /* 0x000fe20007ffe0ff */
[--C-:B------:R-:W-:Y:S01]  /*2a20*/  FFMA R28, R43, UR12, -R26.reuse ;  /* 0x0000000c2b1c7c23 */ /* 0x100fe2000800081a */
[----:B------:R-:W-:Y:S01]  /*2a30*/  LOP3.LUT R7, R18, 0x80, RZ, 0xc0, !PT ;  /* 0x0000008012077812 */ /* 0x000fe200078ec0ff */
[----:B------:R-:W1:Y:S01]  /*2a40*/  MUFU.EX2 R22, R22 ;  /* 0x0000001600167308 */ /* 0x000e620000000800 */
[----:B------:R-:W-:Y:S01]  /*2a50*/  IADD3 R11, R11, R14, RZ ;  /* 0x0000000e0b0b7210 */ /* 0x000fe20007ffe0ff */
[--C-:B------:R-:W-:Y:S01]  /*2a60*/  FFMA R51, R51, UR12, -R26.reuse ;  /* 0x0000000c33337c23 */ /* 0x100fe2000800081a */
[----:B------:R-:W-:Y:S01]  /*2a70*/  PRMT R12, R12, 0x9910, RZ ;  /* 0x000099100c0c7816 */ /* 0x000fe200000000ff */
[--C-:B------:R-:W-:Y:S01]  /*2a80*/  FFMA R54, R54, UR12, -R26.reuse ;  /* 0x0000000c36367c23 */ /* 0x100fe2000800081a */
[----:B------:R-:W-:Y:S01]  /*2a90*/  LEA.HI R7, R7, R18, RZ, 0x19 ;  /* 0x0000001207077211 */ /* 0x000fe200078fc8ff */
[--C-:B------:R-:W-:Y:S01]  /*2aa0*/  FFMA R55, R55, UR12, -R26.reuse ;  /* 0x0000000c37377c23 */ /* 0x100fe2000800081a */
[----:B------:R-:W-:Y:S01]  /*2ab0*/  PRMT R14, R11, 0x8880, RZ ;  /* 0x000088800b0e7816 */ /* 0x000fe200000000ff */
[----:B------:R-:W-:Y:S01]  /*2ac0*/  MUFU.EX2 R21, R21 ;  /* 0x0000001500157308 */ /* 0x000fe20000000800 */
[----:B------:R-:W-:Y:S01]  /*2ad0*/  LEA R12, R27, R12, 0x4 ;  /* 0x0000000c1b0c7211 */ /* 0x000fe200078e20ff */
[--C-:B------:R-:W-:Y:S01]  /*2ae0*/  FFMA R58, R58, UR12, -R26.reuse ;  /* 0x0000000c3a3a7c23 */ /* 0x100fe2000800081a */
[----:B------:R-:W-:Y:S01]  /*2af0*/  LOP3.LUT R7, R7, 0xfe, RZ, 0xc0, !PT ;  /* 0x000000fe07077812 */ /* 0x000fe200078ec0ff */
[----:B------:R-:W-:Y:S01]  /*2b00*/  FFMA R59, R59, UR12, -R26 ;  /* 0x0000000c3b3b7c23 */ /* 0x000fe2000800081a */
[----:B------:R-:W-:Y:S01]  /*2b10*/  PRMT R11, R9, 0x8880, RZ ;  /* 0x00008880090b7816 */ /* 0x000fe200000000ff */
[----:B------:R-:W-:Y:S01]  /*2b20*/  IMAD.MOV.U32 R9, RZ, RZ, R14 ;  /* 0x000000ffff097224 */ /* 0x000fe200078e000e */
[----:B------:R-:W-:Y:S01]  /*2b30*/  IADD3 R29, RZ, -R7, RZ ;  /* 0x80000007ff1d7210 */ /* 0x000fe20007ffe0ff */
[----:B------:R-:W1:Y:S01]  /*2b40*/  MUFU.EX2 R197, R197 ;  /* 0x000000c500c57308 */ /* 0x000e620000000800 */
[----:B------:R-:W-:Y:S01]  /*2b50*/  MOV R7, R11 ;  /* 0x0000000b00077202 */ /* 0x000fe20000000f00 */
[----:B------:R-:W-:Y:S01]  /*2b60*/  IMAD R9, R12, 0x8, R9 ;  /* 0x000000080c097824 */ /* 0x000fe200078e0209 */
[----:B------:R-:W-:Y:S01]  /*2b70*/  PRMT R29, R29, 0x7710, RZ ;  /* 0x000077101d1d7816 */ /* 0x000fe200000000ff */
[--C-:B------:R-:W-:Y:S01]  /*2b80*/  FFMA R62, R62, UR12, -R26.reuse ;  /* 0x0000000c3e3e7c23 */ /* 0x100fe2000800081a */
[----:B------:R-:W-:Y:S01]  /*2b90*/  SHF.R.S32.HI R7, RZ, 0x2, R7 ;  /* 0x00000002ff077819 */ /* 0x000fe20000011407 */
[--C-:B------:R-:W-:Y:S01]  /*2ba0*/  FFMA R63, R63, UR12, -R26.reuse ;  /* 0x0000000c3f3f7c23 */ /* 0x100fe2000800081a */
[----:B------:R-:W-:Y:S01]  /*2bb0*/  SHF.L.U32 R9, R9, 0x3, RZ ;  /* 0x0000000309097819 */ /* 0x000fe200000006ff */
[----:B------:R-:W-:Y:S01]  /*2bc0*/  MUFU.EX2 R194, R194 ;  /* 0x000000c200c27308 */ /* 0x000fe20000000800 */
[----:B------:R-:W-:Y:S01]  /*2bd0*/  LOP3.LUT R12, R7, 0xffff, RZ, 0xc0, !PT ;  /* 0x0000ffff070c7812 */ /* 0x000fe200078ec0ff */
[--C-:B------:R-:W-:Y:S01]  /*2be0*/  FFMA R66, R66, UR12, -R26.reuse ;  /* 0x0000000c42427c23 */ /* 0x100fe2000800081a */
[----:B------:R-:W-:Y:S01]  /*2bf0*/  IADD3 R11, R9, UR4, R9 ;  /* 0x00000004090b7c10 */ /* 0x000fe2000fffe009 */
[----:B------:R-:W-:Y:S01]  /*2c00*/  FFMA R67, R67, UR12, -R26 ;  /* 0x0000000c43437c23 */ /* 0x000fe2000800081a */
[----:B------:R-:W-:Y:S01]  /*2c10*/  SHF.R.U32.HI R8, RZ, 0x5, R12 ;  /* 0x00000005ff087819 */ /* 0x000fe2000001160c */
[----:B------:R-:W-:Y:S01]  /*2c20*/  FFMA R70, R70, UR12, -R26 ;  /* 0x0000000c46467c23 */ /* 0x000fe2000800081a */
[----:B------:R-:W-:Y:S01]  /*2c30*/  IADD3 R29, R18, R29, RZ ;  /* 0x0000001d121d7210 */ /* 0x000fe20007ffe0ff */
[C---:B------:R-:W-:Y:S01]  /*2c40*/  VIADD R18, R11.reuse, 0xc400 ;  /* 0x0000c4000b127836 */ /* 0x040fe20000000000 */
[----:B------:R-:W-:Y:S01]  /*2c50*/  LOP3.LUT R8, R8, 0x7, RZ, 0xc0, !PT ;  /* 0x0000000708087812 */ /* 0x000fe200078ec0ff */
[C---:B------:R-:W-:Y:S01]  /*2c60*/  VIADD R14, R11.reuse, 0xc440 ;  /* 0x0000c4400b0e7836 */ /* 0x040fe20000000000 */
[----:B------:R-:W-:Y:S01]  /*2c70*/  IADD3 R16, R11, 0xc420, RZ ;  /* 0x0000c4200b107810 */ /* 0x000fe20007ffe0ff */
[----:B------:R-:W1:Y:S01]  /*2c80*/  MUFU.EX2 R10, R10 ;  /* 0x0000000a000a7308 */ /* 0x000e620000000800 */
[----:B------:R-:W-:Y:S01]  /*2c90*/  SHF.R.U32.HI R9, RZ, 0x3, R18 ;  /* 0x00000003ff097819 */ /* 0x000fe20000011612 */
[--C-:B------:R-:W-:Y:S01]  /*2ca0*/  FFMA R71, R71, UR12, -R26.reuse ;  /* 0x0000000c47477c23 */ /* 0x100fe2000800081a */
[----:B------:R-:W-:Y:S01]  /*2cb0*/  IADD3 R8, R7, R8, RZ ;  /* 0x0000000807087210 */ /* 0x000fe20007ffe0ff */
[--C-:B------:R-:W-:Y:S01]  /*2cc0*/  FFMA R74, R74, UR12, -R26.reuse ;  /* 0x0000000c4a4a7c23 */ /* 0x100fe2000800081a */
[----:B------:R-:W-:Y:S01]  /*2cd0*/  LOP3.LUT R18, R18, 0x70, R9, 0x78, !PT ;  /* 0x0000007012127812 */ /* 0x000fe200078e7809 */
[--C-:B------:R-:W-:Y:S01]  /*2ce0*/  FFMA R75, R75, UR12, -R26.reuse ;  /* 0x0000000c4b4b7c23 */ /* 0x100fe2000800081a */
[----:B------:R-:W-:Y:S01]  /*2cf0*/  LOP3.LUT R9, R8, 0xfff8, RZ, 0xc0, !PT ;  /* 0x0000fff808097812 */ /* 0x000fe200078ec0ff */
[----:B------:R-:W-:Y:S01]  /*2d00*/  MUFU.EX2 R23, R23 ;  /* 0x0000001700177308 */ /* 0x000fe20000000800 */
[----:B------:R-:W-:Y:S01]  /*2d10*/  IADD3 R11, R11, 0xc460, RZ ;  /* 0x0000c4600b0b7810 */ /* 0x000fe20007ffe0ff */
[--C-:B------:R-:W-:Y:S01]  /*2d20*/  FFMA R78, R78, UR12, -R26.reuse ;  /* 0x0000000c4e4e7c23 */ /* 0x100fe2000800081a */
[----:B------:R-:W-:Y:S01]  /*2d30*/  IADD3 R32, RZ, -R9, RZ ;  /* 0x80000009ff207210 */ /* 0x000fe20007ffe0ff */
[----:B------:R-:W-:Y:S01]  /*2d40*/  FFMA R79, R79, UR12, -R26 ;  /* 0x0000000c4f4f7c23 */ /* 0x000fe2000800081a */
[----:B------:R-:W-:Y:S01]  /*2d50*/  SHF.R.U32.HI R9, RZ, 0x3, R14 ;  /* 0x00000003ff097819 */ /* 0x000fe2000001160e */
[--C-:B------:R-:W-:Y:S01]  /*2d60*/  FFMA R82, R82, UR12, -R26.reuse ;  /* 0x0000000c52527c23 */ /* 0x100fe2000800081a */
[----:B------:R-:W-:Y:S01]  /*2d70*/  PRMT R32, R32, 0x7710, RZ ;  /* 0x0000771020207816 */ /* 0x000fe200000000ff */
[----:B------:R-:W1:Y:S01]  /*2d80*/  MUFU.EX2 R199, R199 ;  /* 0x000000c700c77308 */ /* 0x000e620000000800 */
[----:B------:R-:W-:Y:S01]  /*2d90*/  LOP3.LUT R14, R14, 0x70, R9, 0x78, !PT ;  /* 0x000000700e0e7812 */ /* 0x000fe200078e7809 */
[----:B------:R-:W-:Y:S01]  /*2da0*/  FFMA R83, R83, UR12, -R26 ;  /* 0x0000000c53537c23 */ /* 0x000fe2000800081a */
[----:B------:R-:W-:Y:S01]  /*2db0*/  SHF.R.U32.HI R12, RZ, 0x3, R11 ;  /* 0x00000003ff0c7819 */ /* 0x000fe2000001160b */
[----:B------:R-:W-:-:S02]  /*2dc0*/  IMAD.IADD R7, R7, 0x1, R32 ;  /* 0x0000000107077824 */ /* 0x000fc400078e0220 */
[----:B---3--:R-:W-:Y:S01]  /*2dd0*/  FADD R32, RZ, R200 ;  /* 0x000000c8ff207221 */ /* 0x008fe20000000000 */
[----:B------:R-:W-:Y:S01]  /*2de0*/  PRMT R29, R29, 0x8880, RZ ;  /* 0x000088801d1d7816 */ /* 0x000fe200000000ff */
[----:B------:R-:W-:Y:S01]  /*2df0*/  FFMA R86, R86, UR12, -R26 ;  /* 0x0000000c56567c23 */ /* 0x000fe2000800081a */
[----:B------:R-:W-:Y:S01]  /*2e00*/  LOP3.LUT R12, R11, 0x70, R12, 0x78, !PT ;  /* 0x000000700b0c7812 */ /* 0x000fe200078e780c */
[----:B------:R-:W-:Y:S01]  /*2e10*/  FADD R9, R13, R32 ;  /* 0x000000200d097221 */ /* 0x000fe20000000000 */
[----:B------:R-:W-:Y:S01]  /*2e20*/  PRMT R32, R7, 0x9910, RZ ;  /* 0x0000991007207816 */ /* 0x000fe200000000ff */
[----:B------:R-:W3:Y:S01]  /*2e30*/  S2R R11, SR_CTAID.X ;  /* 0x00000000000b7919 */ /* 0x000ee20000002500 */
[----:B------:R-:W-:Y:S01]  /*2e40*/  PRMT R7, R5, 0x9910, RZ ;  /* 0x0000991005077816 */ /* 0x000fe200000000ff */
[----:B----4-:R-:W-:Y:S01]  /*2e50*/  FADD R34, R202, R9 ;  /* 0x00000009ca227221 */ /* 0x010fe20000000000 */
[----:B------:R-:W-:Y:S01]  /*2e60*/  LEA R32, R3, R32, 0x6 ;  /* 0x0000002003207211 */ /* 0x000fe200078e30ff */
[----:B------:R-:W-:Y:S01]  /*2e70*/  MUFU.EX2 R188, R188 ;  /* 0x000000bc00bc7308 */ /* 0x000fe20000000800 */
[----:B------:R-:W-:Y:S01]  /*2e80*/  MOV R3, R7 ;  /* 0x0000000700037202 */ /* 0x000fe20000000f00 */
[----:B-----5:R-:W-:Y:S01]  /*2e90*/  FADD R5, R15, R34 ;  /* 0x000000220f057221 */ /* 0x020fe20000000000 */
[----:B------:R-:W-:Y:S01]  /*2ea0*/  FFMA R26, R87, UR12, -R26 ;  /* 0x0000000c571a7c23 */ /* 0x000fe2000800081a */
[----:B------:R-:W-:-:S02]  /*2eb0*/  SHF.R.U32.HI R27, RZ, 0x3, R16 ;  /* 0x00000003ff1b7819 */ /* 0x000fc40000011610 */
[----:B------:R-:W-:Y:S01]  /*2ec0*/  CS2R R42, SRZ ;  /* 0x00000000002a7805 */ /* 0x000fe2000001ff00 */
[----:B-1----:R-:W-:Y:S01]  /*2ed0*/  FADD R34, R196, R5 ;  /* 0x00000005c4227221 */ /* 0x002fe20000000000 */
[----:B------:R-:W-:Y:S02]  /*2ee0*/  IMAD R32, R3, 0x10, R32 ;  /* 0x0000001003207824 */ /* 0x000fe400078e0220 */
[----:B--2---:R-:W-:Y:S01]  /*2ef0*/  FADD R5, RZ, R201 ;  /* 0x000000c9ff057221 */ /* 0x004fe20000000000 */
[----:B------:R-:W1:Y:S01]  /*2f00*/  MUFU.EX2 R24, R24 ;  /* 0x0000001800187308 */ /* 0x000e620000000800 */
[----:B------:R-:W-:Y:S01]  /*2f10*/  FADD R3, R17, R34 ;  /* 0x0000002211037221 */ /* 0x000fe20000000000 */
[----:B------:R-:W-:Y:S01]  /*2f20*/  LOP3.LUT R16, R16, 0x70, R27, 0x78, !PT ;  /* 0x0000007010107812 */ /* 0x000fe200078e781b */
[----:B------:R-:W-:Y:S01]  /*2f30*/  FADD R34, R20, R5 ;  /* 0x0000000514227221 */ /* 0x000fe20000000000 */
[----:B------:R-:W-:Y:S01]  /*2f40*/  F2FP.F16.F32.PACK_AB R200, R13, R200 ;  /* 0x000000c80dc8723e */ /* 0x000fe200000000ff */
[----:B------:R-:W-:Y:S01]  /*2f50*/  FADD R4, R198, R3 ;  /* 0x00000003c6047221 */ /* 0x000fe20000000000 */
[----:B------:R-:W-:Y:S01]  /*2f60*/  MOV R3, R29 ;  /* 0x0000001d00037202 */ /* 0x000fe20000000f00 */
[----:B------:R-:W-:Y:S01]  /*2f70*/  FADD R7, R203, R34 ;  /* 0x00000022cb077221 */ /* 0x000fe20000000000 */
[----:B------:R-:W2:Y:S01]  /*2f80*/  MUFU.EX2 R25, R25 ;  /* 0x0000001900197308 */ /* 0x000ea20000000800 */
[----:B------:R-:W-:Y:S01]  /*2f90*/  FADD R5, R19, R4 ;  /* 0x0000000413057221 */ /* 0x000fe20000000000 */
[----:B------:R-:W-:Y:S01]  /*2fa0*/  LEA R3, R3, R32, 0x3 ;  /* 0x0000002003037211 */ /* 0x000fe200078e18ff */
[----:B------:R-:W-:Y:S01]  /*2fb0*/  FADD R34, R22, R7 ;  /* 0x0000000716227221 */ /* 0x000fe20000000000 */
[----:B------:R-:W-:Y:S01]  /*2fc0*/  F2FP.F16.F32.PACK_AB R202, R15, R202 ;  /* 0x000000ca0fca723e */ /* 0x000fe200000000ff */
[----:B------:R-:W-:Y:S01]  /*2fd0*/  FADD R4, R192, R5 ;  /* 0x00000005c0047221 */ /* 0x000fe20000000000 */
[----:B------:R-:W-:Y:S01]  /*2fe0*/  F2FP.F16.F32.PACK_AB R196, R17, R196 ;  /* 0x000000c411c4723e */ /* 0x000fe200000000ff */
[----:B------:R-:W-:Y:S01]  /*2ff0*/  FADD R7, R197, R34 ;  /* 0x00000022c5077221 */ /* 0x000fe20000000000 */
[----:B------:R-:W4:Y:S01]  /*3000*/  MUFU.EX2 R193, R193 ;  /* 0x000000c100c17308 */ /* 0x000f220000000800 */
[----:B------:R-:W-:Y:S01]  /*3010*/  FADD R5, R21, R4 ;  /* 0x0000000415057221 */ /* 0x000fe20000000000 */
[----:B------:R-:W-:Y:S01]  /*3020*/  F2FP.F16.F32.PACK_AB R198, R19, R198 ;  /* 0x000000c613c6723e */ /* 0x000fe200000000ff */
[----:B------:R-:W-:Y:S01]  /*3030*/  FADD R34, R10, R7 ;  /* 0x000000070a227221 */ /* 0x000fe20000000000 */
[----:B---3--:R-:W-:-:S02]  /*3040*/  IMAD R32, R11, 0x80, R32 ;  /* 0x000000800b207824 */ /* 0x008fc400078e0220 */
[----:B------:R-:W-:Y:S01]  /*3050*/  FADD R4, R194, R5 ;  /* 0x00000005c2047221 */ /* 0x000fe20000000000 */
[----:B------:R-:W-:Y:S01]  /*3060*/  LEA R3, R11, R3, 0x7 ;  /* 0x000000030b037211 */ /* 0x000fe200078e38ff */
[----:B------:R-:W-:Y:S01]  /*3070*/  FADD R7, R199, R34 ;  /* 0x00000022c7077221 */ /* 0x000fe20000000000 */
[----:B------:R-:W3:Y:S01]  /*3080*/  MUFU.EX2 R190, R190 ;  /* 0x000000be00be7308 */ /* 0x000ee20000000800 */
[----:B------:R-:W-:Y:S01]  /*3090*/  FADD R5, R23, R4 ;  /* 0x0000000417057221 */ /* 0x000fe20000000000 */
[----:B------:R-:W-:Y:S01]  /*30a0*/  ISETP.LT.AND P1, PT, R32, UR8, !P0 ;  /* 0x0000000820007c0c */ /* 0x000fe2000c721270 */
[----:B-1----:R-:W-:Y:S01]  /*30b0*/  FADD R34, R24, R7 ;  /* 0x0000000718227221 */ /* 0x002fe20000000000 */
[----:B------:R-:W-:Y:S01]  /*30c0*/  IADD3 R32, R32, 0x8, RZ ;  /* 0x0000000820207810 */ /* 0x000fe20007ffe0ff */
[----:B------:R-:W-:Y:S01]  /*30d0*/  FADD R4, R188, R5 ;  /* 0x00000005bc047221 */ /* 0x000fe20000000000 */
[C---:B--2---:R-:W-:Y:S02]  /*30e0*/  F2FP.F16.F32.PACK_AB R188, R25.reuse, R188 ;  /* 0x000000bc19bc723e */ /* 0x044fe400000000ff */
[----:B------:R-:W-:Y:S01]  /*30f0*/  CS2R R46, SRZ ;  /* 0x00000000002e7805 */ /* 0x000fe2000001ff00 */
[----:B------:R-:W1:Y:S01]  /*3100*/  MUFU.EX2 R28, R28 ;  /* 0x0000001c001c7308 */ /* 0x000e620000000800 */
[----:B------:R-:W-:Y:S01]  /*3110*/  FADD R5, R25, R4 ;  /* 0x0000000419057221 */ /* 0x000fe20000000000 */
[----:B----4-:R-:W-:Y:S01]  /*3120*/  FADD R7, R193, R34 ;  /* 0x00000022c1077221 */ /* 0x010fe20000000000 */
[----:B------:R-:W-:Y:S01]  /*3130*/  ISETP.LT.AND P0, PT, R32, UR8, !P0 ;  /* 0x0000000820007c0c */ /* 0x000fe2000c701270 */
[----:B------:R-:W-:Y:S01]  /*3140*/  UIMAD.WIDE.U32 UR8, UR7, UR10, URZ ;  /* 0x0000000a070872a5 */ /* 0x000fe2000f8e003f */
[----:B------:R-:W-:-:S02]  /*3150*/  F2FP.F16.F32.PACK_AB R199, R24, R199 ;  /* 0x000000c718c7723e */ /* 0x000fc400000000ff */
[----:B------:R-:W-:Y:S02]  /*3160*/  CS2R R24, SRZ ;  /* 0x0000000000187805 */ /* 0x000fe4000001ff00 */
[----:B------:R-:W-:Y:S01]  /*3170*/  F2FP.F16.F32.PACK_AB R192, R21, R192 ;  /* 0x000000c015c0723e */ /* 0x000fe200000000ff */
[----:B------:R-:W2:Y:S01]  /*3180*/  MUFU.EX2 R33, R33 ;  /* 0x0000002100217308 */ /* 0x000ea20000000800 */
[----:B---3--:R-:W-:Y:S01]  /*3190*/  FADD R4, R190, R5 ;  /* 0x00000005be047221 */ /* 0x008fe20000000000 */
[----:B------:R-:W-:Y:S01]  /*31a0*/  UIMAD UR9, UR7, UR11, UR9 ;  /* 0x0000000b070972a4 */ /* 0x000fe2000f8e0209 */
[----:B------:R-:W-:Y:S02]  /*31b0*/  F2FP.F16.F32.PACK_AB R194, R23, R194 ;  /* 0x000000c217c2723e */ /* 0x000fe400000000ff */
[----:B------:R-:W-:Y:S01]  /*31c0*/  ULDC.64 UR10, c[0x0][0x268] ;  /* 0x00009a00000a7ab9 */ /* 0x000fe20000000a00 */
[----:B------:R-:W-:Y:S01]  /*31d0*/  F2FP.F16.F32.PACK_AB R201, R20, R201 ;  /* 0x000000c914c9723e */ /* 0x000fe200000000ff */
[----:B------:R-:W-:Y:S01]  /*31e0*/  UIMAD.WIDE.U32 UR8, UR13, UR10, UR8 ;  /* 0x0000000a0d0872a5 */ /* 0x000fe2000f8e0008 */
[----:B------:R-:W3:Y:S01]  /*31f0*/  MUFU.EX2 R195, R195 ;  /* 0x000000c300c37308 */ /* 0x000ee20000000800 */
[C---:B-1----:R-:W-:Y:S01]  /*3200*/  FADD R32, R28.reuse, R7 ;  /* 0x000000071c207221 */ /* 0x042fe20000000000 */
[----:B------:R-:W-:Y:S01]  /*3210*/  F2FP.F16.F32.PACK_AB R193, R28, R193 ;  /* 0x000000c11cc1723e */ /* 0x000fe200000000ff */
[----:B------:R-:W-:Y:S01]  /*3220*/  UIMAD UR7, UR13, UR11, UR9 ;  /* 0x0000000b0d0772a4 */ /* 0x000fe2000f8e0209 */
[----:B------:R-:W-:-:S02]  /*3230*/  F2FP.F16.F32.PACK_AB R203, R22, R203 ;  /* 0x000000cb16cb723e */ /* 0x000fc400000000ff */
[----:B------:R-:W-:Y:S02]  /*3240*/  CS2R R28, SRZ ;  /* 0x00000000001c7805 */ /* 0x000fe4000001ff00 */
[----:B------:R-:W-:Y:S01]  /*3250*/  IADD3 R9, P3, R3, UR8, RZ ;  /* 0x0000000803097c10 */ /* 0x000fe2000ff7e0ff */
[----:B------:R-:W-:Y:S01]  /*3260*/  ULDC.64 UR10, c[0x0][0x240] ;  /* 0x00009000000a7ab9 */ /* 0x000fe20000000a00 */
[----:B------:R-:W1:Y:S01]  /*3270*/  MUFU.EX2 R184, R184 ;  /* 0x000000b800b87308 */ /* 0x000e620000000800 */
[----:B--2---:R-:W-:Y:S01]  /*3280*/  FADD R5, R33, R4 ;  /* 0x0000000421057221 */ /* 0x004fe20000000000 */
[----:B------:R-:W-:Y:S02]  /*3290*/  LEA.HI.X.SX32 R36, R3, UR7, 0x1, P3 ;  /* 0x0000000703247c11 */ /* 0x000fe400098f0eff */
[----:B------:R-:W-:Y:S02]  /*32a0*/  F2FP.F16.F32.PACK_AB R190, R33, R190 ;  /* 0x000000be21be723e */ /* 0x000fe400000000ff */
[----:B------:R-:W-:-:S02]  /*32b0*/  F2FP.F16.F32.PACK_AB R197, R10, R197 ;  /* 0x000000c50ac5723e */ /* 0x000fc400000000ff */
[----:B------:R-:W2:Y:S01]  /*32c0*/  MUFU.EX2 R30, R30 ;  /* 0x0000001e001e7308 */ /* 0x000ea20000000800 */
[----:B---3--:R-:W-:Y:S01]  /*32d0*/  FADD R7, R195, R32 ;  /* 0x00000020c3077221 */ /* 0x008fe20000000000 */
[----:B------:R-:W-:-:S06]  /*32e0*/  MOV R11, 0x3f800000 ;  /* 0x3f800000000b7802 */ /* 0x000fcc0000000f00 */
[----:B------:R-:W3:Y:S01]  /*32f0*/  MUFU.EX2 R35, R35 ;  /* 0x0000002300237308 */ /* 0x000ee20000000800 */
[----:B-1----:R-:W-:-:S07]  /*3300*/  FADD R4, R184, R5 ;  /* 0x00000005b8047221 */ /* 0x002fce0000000000 */
[----:B------:R-:W1:Y:S01]  /*3310*/  MUFU.EX2 R189, R189 ;  /* 0x000000bd00bd7308 */ /* 0x000e620000000800 */
[C---:B--2---:R-:W-:Y:S01]  /*3320*/  FADD R32, R30.reuse, R7 ;  /* 0x000000071e207221 */ /* 0x044fe20000000000 */
[----:B------:R-:W-:Y:S02]  /*3330*/  F2FP.F16.F32.PACK_AB R195, R30, R195 ;  /* 0x000000c31ec3723e */ /* 0x000fe400000000ff */
[----:B------:R-:W-:-:S04]  /*3340*/  CS2R R30, SRZ ;  /* 0x00000000001e7805 */ /* 0x000fc8000001ff00 */
[----:B------:R-:W2:Y:S01]  /*3350*/  MUFU.EX2 R186, R186 ;  /* 0x000000ba00ba7308 */ /* 0x000ea20000000800 */
[C---:B---3--:R-:W-:Y:S01]  /*3360*/  FADD R5, R35.reuse, R4 ;  /* 0x0000000423057221 */ /* 0x048fe20000000000 */
[----:B------:R-:W-:-:S06]  /*3370*/  F2FP.F16.F32.PACK_AB R184, R35, R184 ;  /* 0x000000b823b8723e */ /* 0x000fcc00000000ff */
[----:B------:R3:W4:Y:S01]  /*3380*/  MUFU.EX2 R8, R51 ;  /* 0x0000003300087308 */ /* 0x0007220000000800 */
[----:B-1----:R-:W-:-:S07]  /*3390*/  FADD R7, R189, R32 ;  /* 0x00000020bd077221 */ /* 0x002fce0000000000 */
[----:B------:R-:W1:Y:S01]  /*33a0*/  MUFU.EX2 R37, R37 ;  /* 0x0000002500257308 */ /* 0x000e620000000800 */
[----:B--2---:R-:W-:Y:S01]  /*33b0*/  FADD R4, R186, R5 ;  /* 0x00000005ba047221 */ /* 0x004fe20000000000 */
[----:B---3--:R-:W-:-:S06]  /*33c0*/  CS2R R50, SRZ ;  /* 0x0000000000327805 */ /* 0x008fcc000001ff00 */
[----:B------:R-:W2:Y:S01]  /*33d0*/  MUFU.EX2 R54, R54 ;  /* 0x0000003600367308 */ /* 0x000ea20000000800 */
[C---:B----4-:R-:W-:Y:S01]  /*33e0*/  FADD R7, R8.reuse, R7 ;  /* 0x0000000708077221 */ /* 0x050fe20000000000 */
[----:B------:R-:W-:Y:S02]  /*33f0*/  F2FP.F16.F32.PACK_AB R189, R8, R189 ;  /* 0x000000bd08bd723e */ /* 0x000fe400000000ff */
[----:B------:R-:W-:-:S04]  /*3400*/  MOV R8, RZ ;  /* 0x000000ff00087202 */ /* 0x000fc80000000f00 */
[----:B------:R-:W3:Y:S01]  /*3410*/  MUFU.EX2 R204, R204 ;  /* 0x000000cc00cc7308 */ /* 0x000ee20000000800 */
[C---:B-1----:R-:W-:Y:S01]  /*3420*/  FADD R5, R37.reuse, R4 ;  /* 0x0000000425057221 */ /* 0x042fe20000000000 */
[----:B------:R-:W-:-:S06]  /*3430*/  F2FP.F16.F32.PACK_AB R186, R37, R186 ;  /* 0x000000ba25ba723e */ /* 0x000fcc00000000ff */
[----:B------:R-:W1:Y:S01]  /*3440*/  MUFU.EX2 R55, R55 ;  /* 0x0000003700377308 */ /* 0x000e620000000800 */
[----:B--2---:R-:W-:-:S07]  /*3450*/  FADD R32, R54, R7 ;  /* 0x0000000736207221 */ /* 0x004fce0000000000 */
[----:B------:R-:W2:Y:S01]  /*3460*/  MUFU.EX2 R39, R39 ;  /* 0x0000002700277308 */ /* 0x000ea20000000800 */
[----:B---3--:R-:W-:-:S07]  /*3470*/  FADD R4, R204, R5 ;  /* 0x00000005cc047221 */ /* 0x008fce0000000000 */
[----:B------:R-:W3:Y:S01]  /*3480*/  MUFU.EX2 R58, R58 ;  /* 0x0000003a003a7308 */ /* 0x000ee20000000800 */
[C---:B-1----:R-:W-:Y:S01]  /*3490*/  FADD R7, R55.reuse, R32 ;  /* 0x0000002037077221 */ /* 0x042fe20000000000 */
[----:B------:R-:W-:Y:S02]  /*34a0*/  F2FP.F16.F32.PACK_AB R191, R55, R54 ;  /* 0x0000003637bf723e */ /* 0x000fe400000000ff */
[----:B------:R-:W-:-:S04]  /*34b0*/  CS2R R54, SRZ ;  /* 0x0000000000367805 */ /* 0x000fc8000001ff00 */
[----:B------:R-:W1:Y:S01]  /*34c0*/  MUFU.EX2 R206, R206 ;  /* 0x000000ce00ce7308 */ /* 0x000e620000000800 */
[C---:B--2---:R-:W-:Y:S01]  /*34d0*/  FADD R5, R39.reuse, R4 ;  /* 0x0000000427057221 */ /* 0x044fe20000000000 */
[----:B------:R-:W-:Y:S02]  /*34e0*/  F2FP.F16.F32.PACK_AB R204, R39, R204 ;  /* 0x000000cc27cc723e */ /* 0x000fe400000000ff */
[----:B------:R-:W-:-:S04]  /*34f0*/  CS2R R38, SRZ ;  /* 0x0000000000267805 */ /* 0x000fc8000001ff00 */
[----:B------:R-:W2:Y:S01]  /*3500*/  MUFU.EX2 R59, R59 ;  /* 0x0000003b003b7308 */ /* 0x000ea20000000800 */
[----:B---3--:R-:W-:-:S07]  /*3510*/  FADD R32, R58, R7 ;  /* 0x000000073a207221 */ /* 0x008fce0000000000 */
        /* <DEDUP_REMOVED lines=8> */
[----:B------:R-:W-:Y:S02]  /*35a0*/  F2FP.F16.F32.PACK_AB R206, R41, R206 ;  /* 0x000000ce29ce723e */ /* 0x000fe400000000ff */
[----:B------:R-:W-:-:S04]  /*35b0*/  CS2R R40, SRZ ;  /* 0x0000000000287805 */ /* 0x000fc8000001ff00 */
[----:B------:R-:W3:Y:S01]  /*35c0*/  MUFU.EX2 R63, R63 ;  /* 0x0000003f003f7308 */ /* 0x000ee20000000800 */
[----:B-1----:R-:W-:-:S07]  /*35d0*/  FADD R32, R62, R7 ;  /* 0x000000073e207221 */ /* 0x002fce0000000000 */
[----:B------:R-:W1:Y:S01]  /*35e0*/  MUFU.EX2 R45, R45 ;  /* 0x0000002d002d7308 */ /* 0x000e620000000800 */
[----:B--2---:R-:W-:-:S07]  /*35f0*/  FADD R4, R208, R5 ;  /* 0x00000005d0047221 */ /* 0x004fce0000000000 */
[----:B------:R-:W2:Y:S01]  /*3600*/  MUFU.EX2 R66, R66 ;  /* 0x0000004200427308 */ /* 0x000ea20000000800 */
[C---:B---3--:R-:W-:Y:S01]  /*3610*/  FADD R7, R63.reuse, R32 ;  /* 0x000000203f077221 */ /* 0x048fe20000000000 */
[----:B------:R-:W-:Y:S02]  /*3620*/  F2FP.F16.F32.PACK_AB R187, R63, R62 ;  /* 0x0000003e3fbb723e */ /* 0x000fe400000000ff */
[----:B------:R-:W-:-:S04]  /*3630*/  CS2R R62, SRZ ;  /* 0x00000000003e7805 */ /* 0x000fc8000001ff00 */
[----:B------:R-:W3:Y:S01]  /*3640*/  MUFU.EX2 R210, R210 ;  /* 0x000000d200d27308 */ /* 0x000ee20000000800 */
[----:B-1----:R-:W-:Y:S01]  /*3650*/  FADD R5, R45, R4 ;  /* 0x000000042d057221 */ /* 0x002fe20000000000 */
[----:B------:R-:W-:Y:S02]  /*3660*/  LEA R4, P3, R9, UR10, 0x2 ;  /* 0x0000000a09047c11 */ /* 0x000fe4000f8610ff */
[----:B------:R-:W-:Y:S02]  /*3670*/  F2FP.F16.F32.PACK_AB R208, R45, R208 ;  /* 0x000000d02dd0723e */ /* 0x000fe400000000ff */
[----:B------:R-:W-:Y:S02]  /*3680*/  CS2R R44, SRZ ;  /* 0x00000000002c7805 */ /* 0x000fe4000001ff00 */
[----:B------:R-:W-:Y:S01]  /*3690*/  LEA.HI.X R3, R9, UR11, R36, 0x2, P3 ;  /* 0x0000000b09037c11 */ /* 0x000fe200098f1424 */
[----:B------:R-:W-:Y:S01]  /*36a0*/  @!P2 IMAD.MOV.U32 R9, RZ, RZ, 0x1 ;  /* 0x00000001ff09a424 */ /* 0x000fe200078e00ff */
[----:B------:R-:W1:Y:S01]  /*36b0*/  MUFU.EX2 R67, R67 ;  /* 0x0000004300437308 */ /* 0x000e620000000800 */
[----:B--2---:R-:W-:Y:S01]  /*36c0*/  FADD R34, R66, R7 ;  /* 0x0000000742227221 */ /* 0x004fe20000000000 */
[----:B------:R-:W-:Y:S01]  /*36d0*/  CS2R R36, SRZ ;  /* 0x0000000000247805 */ /* 0x000fe2000001ff00 */
[----:B------:R2:W-:Y:S01]  /*36e0*/  @!P2 SYNCS.ARRIVE.TRANS64.ART0 RZ, [UR4+0x18], R9 ;  /* 0x00001809ffffa9a7 */ /* 0x0005e20008500004 */
[----:B------:R-:W-:-:S04]  /*36f0*/  PLOP3.LUT P2, PT, PT, PT, UP0, 0x80, 0x0 ;  /* 0x000000000000781c */ /* 0x000fc80003f4f008 */
[----:B------:R-:W4:Y:S01]  /*3700*/  MUFU.EX2 R49, R49 ;  /* 0x0000003100317308 */ /* 0x000f220000000800 */
[----:B---3--:R-:W-:Y:S01]  /*3710*/  FADD R32, R210, R5 ;  /* 0x00000005d2207221 */ /* 0x008fe20000000000 */
[----:B--2---:R-:W-:-:S06]  /*3720*/  IMAD.MOV.U32 R9, RZ, RZ, 0x3f800000 ;  /* 0x3f800000ff097424 */ /* 0x004fcc00078e00ff */
[----:B------:R-:W2:Y:S01]  /*3730*/  MUFU.EX2 R70, R70 ;  /* 0x0000004600467308 */ /* 0x000ea20000000800 */
[C---:B-1----:R-:W-:Y:S01]  /*3740*/  FADD R7, R67.reuse, R34 ;  /* 0x0000002243077221 */ /* 0x042fe20000000000 */
[----:B------:R-:W-:Y:S02]  /*3750*/  F2FP.F16.F32.PACK_AB R205, R67, R66 ;  /* 0x0000004243cd723e */ /* 0x000fe400000000ff */
[----:B------:R-:W-:-:S04]  /*3760*/  CS2R R66, SRZ ;  /* 0x0000000000427805 */ /* 0x000fc8000001ff00 */
[----:B------:R-:W1:Y:S01]  /*3770*/  MUFU.EX2 R212, R212 ;  /* 0x000000d400d47308 */ /* 0x000e620000000800 */
[C---:B----4-:R-:W-:Y:S01]  /*3780*/  FADD R5, R49.reuse, R32 ;  /* 0x0000002031057221 */ /* 0x050fe20000000000 */
[----:B------:R-:W-:Y:S02]  /*3790*/  F2FP.F16.F32.PACK_AB R210, R49, R210 ;  /* 0x000000d231d2723e */ /* 0x000fe400000000ff */
[----:B------:R-:W-:-:S04]  /*37a0*/  CS2R R48, SRZ ;  /* 0x0000000000307805 */ /* 0x000fc8000001ff00 */
[----:B------:R-:W3:Y:S01]  /*37b0*/  MUFU.EX2 R71, R71 ;  /* 0x0000004700477308 */ /* 0x000ee20000000800 */
[----:B--2---:R-:W-:-:S07]  /*37c0*/  FADD R34, R70, R7 ;  /* 0x0000000746227221 */ /* 0x004fce0000000000 */
[----:B------:R-:W2:Y:S01]  /*37d0*/  MUFU.EX2 R53, R53 ;  /* 0x0000003500357308 */ /* 0x000ea20000000800 */
[----:B-1----:R-:W-:-:S07]  /*37e0*/  FADD R32, R212, R5 ;  /* 0x00000005d4207221 */ /* 0x002fce0000000000 */
[----:B------:R-:W1:Y:S01]  /*37f0*/  MUFU.EX2 R74, R74 ;  /* 0x0000004a004a7308 */ /* 0x000e620000000800 */
[C---:B---3--:R-:W-:Y:S01]  /*3800*/  FADD R7, R71.reuse, R34 ;  /* 0x0000002247077221 */ /* 0x048fe20000000000 */
[----:B------:R-:W-:Y:S02]  /*3810*/  F2FP.F16.F32.PACK_AB R207, R71, R70 ;  /* 0x0000004647cf723e */ /* 0x000fe400000000ff */
[----:B------:R-:W-:-:S04]  /*3820*/  CS2R R70, SRZ ;  /* 0x0000000000467805 */ /* 0x000fc8000001ff00 */
[----:B------:R-:W3:Y:S01]  /*3830*/  MUFU.EX2 R214, R214 ;  /* 0x000000d600d67308 */ /* 0x000ee20000000800 */
[C---:B--2---:R-:W-:Y:S01]  /*3840*/  FADD R5, R53.reuse, R32 ;  /* 0x0000002035057221 */ /* 0x044fe20000000000 */
[----:B------:R-:W-:Y:S02]  /*3850*/  F2FP.F16.F32.PACK_AB R212, R53, R212 ;  /* 0x000000d435d4723e */ /* 0x000fe400000000ff */
[----:B------:R-:W-:-:S04]  /*3860*/  CS2R R52, SRZ ;  /* 0x0000000000347805 */ /* 0x000fc8000001ff00 */
[----:B------:R-:W2:Y:S01]  /*3870*/  MUFU.EX2 R75, R75 ;  /* 0x0000004b004b7308 */ /* 0x000ea20000000800 */
[----:B-1----:R-:W-:-:S07]  /*3880*/  FADD R34, R74, R7 ;  /* 0x000000074a227221 */ /* 0x002fce0000000000 */
[----:B------:R-:W1:Y:S01]  /*3890*/  MUFU.EX2 R57, R57 ;  /* 0x0000003900397308 */ /* 0x000e620000000800 */
[----:B---3--:R-:W-:-:S07]  /*38a0*/  FADD R32, R214, R5 ;  /* 0x00000005d6207221 */ /* 0x008fce0000000000 */
[----:B------:R-:W3:Y:S01]  /*38b0*/  MUFU.EX2 R78, R78 ;  /* 0x0000004e004e7308 */ /* 0x000ee20000000800 */
[C---:B--2---:R-:W-:Y:S01]  /*38c0*/  FADD R5, R75.reuse, R34 ;  /* 0x000000224b057221 */ /* 0x044fe20000000000 */
[----:B------:R-:W-:Y:S02]  /*38d0*/  F2FP.F16.F32.PACK_AB R209, R75, R74 ;  /* 0x0000004a4bd1723e */ /* 0x000fe400000000ff */
[----:B------:R-:W-:Y:S02]  /*38e0*/  CS2R R34, SRZ ;  /* 0x0000000000227805 */ /* 0x000fe4000001ff00 */
[----:B------:R-:W-:Y:S02]  /*38f0*/  CS2R R74, SRZ ;  /* 0x00000000004a7805 */ /* 0x000fe4000001ff00 */
[----:B------:R-:W2:Y:S01]  /*3900*/  MUFU.EX2 R79, R79 ;  /* 0x0000004f004f7308 */ /* 0x000ea20000000800 */
[C---:B-1----:R-:W-:Y:S01]  /*3910*/  FADD R7, R57.reuse, R32 ;  /* 0x0000002039077221 */ /* 0x042fe20000000000 */
[----:B------:R-:W-:-:S02]  /*3920*/  F2FP.F16.F32.PACK_AB R214, R57, R214 ;  /* 0x000000d639d6723e */ /* 0x000fc400000000ff */
[----:B------:R-:W-:-:S04]  /*3930*/  CS2R R56, SRZ ;  /* 0x0000000000387805 */ /* 0x000fc8000001ff00 */
[----:B------:R-:W1:Y:S01]  /*3940*/  MUFU.EX2 R82, R82 ;  /* 0x0000005200527308 */ /* 0x000e620000000800 */
[----:B---3--:R-:W-:-:S07]  /*3950*/  FADD R32, R78, R5 ;  /* 0x000000054e207221 */ /* 0x008fce0000000000 */
[----:B------:R-:W3:Y:S01]  /*3960*/  MUFU.EX2 R83, R83 ;  /* 0x0000005300537308 */ /* 0x000ee20000000800 */
[C---:B--2---:R-:W-:Y:S01]  /*3970*/  FADD R5, R79.reuse, R32 ;  /* 0x000000204f057221 */ /* 0x044fe20000000000 */
[----:B------:R-:W-:Y:S02]  /*3980*/  F2FP.F16.F32.PACK_AB R211, R79, R78 ;  /* 0x0000004e4fd3723e */ /* 0x000fe400000000ff */
[----:B------:R-:W-:-:S04]  /*3990*/  CS2R R78, SRZ ;  /* 0x00000000004e7805 */ /* 0x000fc8000001ff00 */
[----:B------:R-:W2:Y:S01]  /*39a0*/  MUFU.EX2 R86, R86 ;  /* 0x0000005600567308 */ /* 0x000ea20000000800 */
[----:B-1----:R-:W-:-:S07]  /*39b0*/  FADD R32, R82, R5 ;  /* 0x0000000552207221 */ /* 0x002fce0000000000 */
[----:B------:R2:W1:Y:S01]  /*39c0*/  MUFU.EX2 R215, R26 ;  /* 0x0000001a00d77308 */ /* 0x0004620000000800 */
[C---:B---3--:R-:W-:Y:S01]  /*39d0*/  FADD R5, R83.reuse, R32 ;  /* 0x0000002053057221 */ /* 0x048fe20000000000 */
[----:B------:R-:W-:Y:S02]  /*39e0*/  F2FP.F16.F32.PACK_AB R213, R83, R82 ;  /* 0x0000005253d5723e */ /* 0x000fe400000000ff */
[----:B------:R-:W-:Y:S02]  /*39f0*/  CS2R R32, SRZ ;  /* 0x0000000000207805 */ /* 0x000fe4000001ff00 */
[----:B------:R-:W-:Y:S01]  /*3a00*/  CS2R R82, SRZ ;  /* 0x0000000000527805 */ /* 0x000fe2000001ff00 */
[----:B--2---:R-:W-:-:S04]  /*3a10*/  FADD R26, R86, R5 ;  /* 0x00000005561a7221 */ /* 0x004fc80000000000 */
[C---:B-1----:R-:W-:Y:S01]  /*3a20*/  FADD R5, R215.reuse, R26 ;  /* 0x0000001ad7057221 */ /* 0x042fe20000000000 */
[----:B------:R-:W-:Y:S02]  /*3a30*/  F2FP.F16.F32.PACK_AB R215, R215, R86 ;  /* 0x00000056d7d7723e */ /* 0x000fe400000000ff */
[----:B------:R-:W-:Y:S02]  /*3a40*/  CS2R R26, SRZ ;  /* 0x00000000001a7805 */ /* 0x000fe4000001ff00 */
[----:B------:R-:W-:Y:S01]  /*3a50*/  CS2R R86, SRZ ;  /* 0x0000000000567805 */ /* 0x000fe2000001ff00 */
[----:B------:R-:W-:Y:S06]  /*3a60*/  @!P2 BRA `(.L_x_13) ;  /* 0x0000002000a0a947 */ /* 0x000fec0003800000 */
[----:B------:R-:W-:Y:S01]  /*3a70*/  MOV R20, R6 ;  /* 0x0000000600147202 */ /* 0x000fe20000000f00 */
[----:B------:R-:W-:Y:S01]  /*3a80*/  IMAD.MOV.U32 R11, RZ, RZ, 0x3f800000 ;  /* 0x3f800000ff0b7424 */ /* 0x000fe200078e00ff */
[----:B------:R-:W-:Y:S01]  /*3a90*/  MOV R10, R2 ;  /* 0x00000002000a7202 */ /* 0x000fe20000000f00 */
[----:B------:R-:W-:Y:S01]  /*3aa0*/  UIADD3 UR16, -UR6, URZ, URZ ;  /* 0x0000003f06107290 */ /* 0x000fe2000fffe13f */
[----:B------:R-:W-:Y:S01]  /*3ab0*/  MOV R21, RZ ;  /* 0x000000ff00157202 */ /* 0x000fe20000000f00 */
[----:B------:R-:W-:Y:S01]  /*3ac0*/  UPLOP3.LUT UP0, UPT, UPT, UPT, UPT, 0x40, 0x0 ;  /* 0x000000000000789c */ /* 0x000fe20003f0e870 */
[----:B------:R-:W-:Y:S01]  /*3ad0*/  MOV R24, RZ ;  /* 0x000000ff00187202 */ /* 0x000fe20000000f00 */
[----:B------:R-:W-:-:S09]  /*3ae0*/  ULDC UR7, c[0x0][0x480] ;  /* 0x0001200000077ab9 */ /* 0x000fd20000000800 */
.L_x_18:
[----:B------:R-:W1:Y:S01]  /*3af0*/  S2UR UR8, SR_CgaCtaId ;  /* 0x00000000000879c3 */ /* 0x000e620000008800 */
[----:B------:R-:W-:Y:S01]  /*3b00*/  UMOV UR4, 0x400 ;  /* 0x0000040000047882 */ /* 0x000fe20000000000 */
[----:B------:R-:W-:-:S05]  /*3b10*/  LOP3.LUT R8, R21, 0x1, RZ, 0x3c, !PT ;  /* 0x0000000115087812 */ /* 0x000fca00078e3cff */
[----:B------:R-:W-:Y:S01]  /*3b20*/  IMAD.U32 R2, R8, -0x80000000, RZ ;  /* 0x8000000008027824 */ /* 0x000fe200078e00ff */
[----:B-1----:R-:W-:-:S04]  /*3b30*/  ULEA UR4, UR8, UR4, 0x18 ;  /* 0x0000000408047291 */ /* 0x002fc8000f8ec03f */
[----:B------:R-:W-:Y:S02]  /*3b40*/  ULEA UR9, UR5, UR4, 0xd ;  /* 0x0000000405097291 */ /* 0x000fe4000f8e683f */
[----:B------:R-:W-:Y:S02]  /*3b50*/  UIADD3 UR8, UR4, 0x18400, URZ ;  /* 0x0001840004087890 */ /* 0x000fe4000fffe03f */
[----:B------:R-:W-:Y:S01]  /*3b60*/  UIADD3 UR9, UR9, 0xc400, URZ ;  /* 0x0000c40009097890 */ /* 0x000fe2000fffe03f */
[----:B------:R-:W1:Y:S01]  /*3b70*/  SYNCS.PHASECHK.TRANS64.TRYWAIT P2, [UR4+0x10], R2 ;  /* 0x00001002ff0075a7 */ /* 0x000e620008040144 */
[----:B------:R-:W-:Y:S02]  /*3b80*/  USHF.R.U32.HI UR8, URZ, 0x4, UR8 ;  /* 0x000000043f087899 */ /* 0x000fe40008011608 */
[----:B------:R-:W-:Y:S02]  /*3b90*/  USHF.R.U32.HI UR9, URZ, 0x4, UR9 ;  /* 0x000000043f097899 */ /* 0x000fe40008011609 */
[----:B------:R-:W-:-:S02]  /*3ba0*/  ULOP3.LUT UR8, UR8, 0x3fc0, URZ, 0xc0, !UPT ;  /* 0x00003fc008087892 */ /* 0x000fc4000f8ec03f */
[----:B------:R-:W-:Y:S02]  /*3bb0*/  ULOP3.LUT UR9, UR9, 0x3fc0, URZ, 0xc0, !UPT ;  /* 0x00003fc009097892 */ /* 0x000fe4000f8ec03f */
[----:B------:R-:W-:Y:S02]  /*3bc0*/  ULOP3.LUT UR10, UR8, 0x10000, URZ, 0xfc, !UPT ;  /* 0x00010000080a7892 */ /* 0x000fe4000f8efc3f */
[----:B------:R-:W-:Y:S01]  /*3bd0*/  ULOP3.LUT UR8, UR9, 0x10000, URZ, 0xfc, !UPT ;  /* 0x0001000009087892 */ /* 0x000fe2000f8efc3f */
[----:B-1----:R-:W-:Y:S11]  /*3be0*/  @P2 BRA `(.L_x_14) ;  /* 0x00000000000c2947 */ /* 0x002ff60003800000 */
[----:B------:R-:W-:-:S04]  /*3bf0*/  SHF.L.U32 R22, R8, 0x1f, RZ ;  /* 0x0000001f08167819 */ /* 0x000fc800000006ff */
[----:B------:R-:W1:Y:S02]  /*3c00*/  SYNCS.PHASECHK.TRANS64.TRYWAIT P2, [UR4+0x10], R22 ;  /* 0x00001016ff0075a7 */ /* 0x000e640008040144 */
[----:B-1----:R-:W-:Y:S05]  /*3c10*/  @!P2 BRA `(.L_x_15) ;  /* 0x0000003c0048a947 */ /* 0x002fea0003800000 */
.L_x_14:
[----:B-1----:R-:W-:Y:S01]  /*3c20*/  WARPGROUP.ARRIVE ;  /* 0x00000000000079c5 */ /* 0x002fe20000000000 */
[----:B------:R-:W-:Y:S01]  /*3c30*/  UMOV UR11, 0x40000040 ;  /* 0x40000040000b7882 */ /* 0x000fe20000000000 */
[----:B------:R-:W-:Y:S01]  /*3c40*/  UMOV UR9, 0x40000040 ;  /* 0x4000004000097882 */ /* 0x000fe20000000000 */
[----:B------:R-:W-:Y:S01]  /*3c50*/  ULOP3.LUT UR14, UR10, 0x2, URZ, 0xfc, !UPT ;  /* 0x000000020a0e7892 */ /* 0x000fe2000f8efc3f */
[----:B------:R-:W-:Y:S01]  /*3c60*/  SHF.L.U32 R22, R21, 0x1f, RZ ;  /* 0x0000001f15167819 */ /* 0x000fe200000006ff */
[----:B------:R-:W-:Y:S02]  /*3c70*/  ULOP3.LUT UR12, UR8, 0x2, URZ, 0xfc, !UPT ;  /* 0x00000002080c7892 */ /* 0x000fe4000f8efc3f */
[----:B------:R-:W-:Y:S01]  /*3c80*/  HGMMA.64x128x16.F32 R120, gdesc[UR8], RZ, !UPT ;  /* 0x01e00000087879f0 */ /* 0x000fe2000c7008ff */
[----:B------:R-:W-:Y:S01]  /*3c90*/  UMOV UR15, 0x40000040 ;  /* 0x40000040000f7882 */ /* 0x000fe20000000000 */
[----:B------:R-:W-:Y:S01]  /*3ca0*/  UMOV UR13, 0x40000040 ;  /* 0x40000040000d7882 */ /* 0x000fe20000000000 */
[----:B------:R-:W-:Y:S01]  /*3cb0*/  UMOV UR11, 0x40000040 ;  /* 0x40000040000b7882 */ /* 0x000fe20000000000 */
[----:B------:R-:W-:Y:S01]  /*3cc0*/  UMOV UR9, 0x40000040 ;  /* 0x4000004000097882 */ /* 0x000fe20000000000 */
[-C--:B------:R-:W-:Y:S01]  /*3cd0*/  FMUL R117, R117, R11.reuse ;  /* 0x0000000b75757220 */ /* 0x080fe20000400000 */
        /* <DEDUP_REMOVED lines=46> */
[----:B------:R-:W-:Y:S01]  /*3fc0*/  FMUL R24, R24, R11 ;  /* 0x0000000b18187220 */ /* 0x000fe20000400000 */
        /* <DEDUP_REMOVED lines=48> */
[----:B------:R-:W-:Y:S01]  /*42d0*/  HGMMA.64x128x16.F32 R120, gdesc[UR12], R120 ;  /* 0x01e000000c7879f0 */ /* 0x000fe20008700878 */
[----:B------:R-:W-:-:S02]  /*42e0*/  ULOP3.LUT UR14, UR10, 0x4, URZ, 0xfc, !UPT ;  /* 0x000000040a0e7892 */ /* 0x000fc4000f8efc3f */
        /* <DEDUP_REMOVED lines=43> */
[----:B------:R-:W-:Y:S02]  /*45a0*/  UIADD3 UR10, UR10, 0x806, URZ ;  /* 0x000008060a0a7890 */ /* 0x000fe4000fffe03f */
[----:B------:R-:W-:-:S04]  /*45b0*/  UIADD3 UR8, UR8, 0x806, URZ ;  /* 0x0000080608087890 */ /* 0x000fc8000fffe03f */
[----:B------:R-:W-:-:S12]  /*45c0*/  HGMMA.64x128x16.F32 R120, gdesc[UR12], R120 ;  /* 0x01e000000c7879f0 */ /* 0x000fd80008700878 */
[----:B------:R-:W-:Y:S01]  /*45d0*/  HGMMA.64x128x16.F32 R120, gdesc[UR8], R120, gsb0 ;  /* 0x01e00000087879f0 */ /* 0x000fe20008000878 */
[----:B------:R-:W1:Y:S02]  /*45e0*/  SYNCS.PHASECHK.TRANS64.TRYWAIT P2, [UR4+0x20], R22 ;  /* 0x00002016ff0075a7 */ /* 0x000e640008040144 */
[----:B-1----:R-:W-:Y:S05]  /*45f0*/  @P2 BRA `(.L_x_16) ;  /* 0x0000000000082947 */ /* 0x002fea0003800000 */
[----:B------:R-:W1:Y:S02]  /*4600*/  SYNCS.PHASECHK.TRANS64.TRYWAIT P2, [UR4+0x20], R22 ;  /* 0x00002016ff0075a7 */ /* 0x000e640008040144 */
[----:B-1----:R-:W-:Y:S05]  /*4610*/  @!P2 BRA `(.L_x_17) ;  /* 0x0000003000e4a947 */ /* 0x002fea0003800000 */
.L_x_16:
[----:B------:R-:W-:Y:S01]  /*4620*/  UIADD3 UR8, UR4, 0x400, URZ ;  /* 0x0000040004087890 */ /* 0x000fe2000fffe03f */
[----:B------:R-:W-:Y:S01]  /*4630*/  WARPGROUP.ARRIVE ;  /* 0x00000000000079c5 */ /* 0x000fe20000000000 */
[----:B------:R-:W-:Y:S01]  /*4640*/  UMOV UR11, 0x40000040 ;  /* 0x40000040000b7882 */ /* 0x000fe20000000000 */
[----:B------:R-:W-:Y:S01]  /*4650*/  UMOV UR15, 0x40000040 ;  /* 0x40000040000f7882 */ /* 0x000fe20000000000 */
[----:B------:R-:W-:Y:S01]  /*4660*/  USHF.R.U32.HI UR8, URZ, 0x4, UR8 ;  /* 0x000000043f087899 */ /* 0x000fe20008011608 */
[----:B------:R-:W-:Y:S01]  /*4670*/  UMOV UR12, UR7 ;  /* 0x00000007000c7c82 */ /* 0x000fe20008000000 */
[----:B------:R-:W-:Y:S02]  /*4680*/  UIADD3 UR16, UR16, 0x1, URZ ;  /* 0x0000000110107890 */ /* 0x000fe4000fffe03f */
[----:B------:R-:W-:-:S04]  /*4690*/  ULOP3.LUT UR8, UR8, 0x3fc0, URZ, 0xc0, !UPT ;  /* 0x00003fc008087892 */ /* 0x000fc8000f8ec03f */
[----:B------:R-:W-:-:S04]  /*46a0*/  ULOP3.LUT UR10, UR8, 0x4000000, URZ, 0xfc, !UPT ;  /* 0x04000000080a7892 */ /* 0x000fc8000f8efc3f */
[----:B------:R-:W-:-:S09]  /*46b0*/  UIADD3 UR8, UR10, 0x80, URZ ;  /* 0x000000800a087890 */ /* 0x000fd2000fffe03f */
[----:B------:R-:W-:Y:S01]  /*46c0*/  HGMMA.64x192x16.F32 R24, R200, gdesc[UR8].tnspB, R24, UP0 ;  /* 0x42e00008c8187df0 */ /* 0x000fe2000bf00818 */
[----:B------:R-:W-:Y:S01]  /*46d0*/  UMOV UR11, 0x40000040 ;  /* 0x40000040000b7882 */ /* 0x000fe20000000000 */
[----:B------:R-:W-:Y:S01]  /*46e0*/  UMOV UR14, UR8 ;  /* 0x00000008000e7c82 */ /* 0x000fe20008000000 */
[----:B------:R-:W-:Y:S02]  /*46f0*/  UIADD3 UR8, UR10, 0x100, URZ ;  /* 0x000001000a087890 */ /* 0x000fe4000fffe03f */
[----:B------:R-:W-:-:S15]  /*4700*/  UPLOP3.LUT UP0, UPT, UPT, UPT, UPT, 0x80, 0x0 ;  /* 0x000000000000789c */ /* 0x000fde0003f0f070 */
[----:B------:R-:W-:Y:S01]  /*4710*/  HGMMA.64x192x16.F32 R24, R196, gdesc[UR12].tnspB, R24 ;  /* 0x42e0000cc4187df0 */ /* 0x000fe20008700818 */
[----:B------:R-:W-:Y:S01]  /*4720*/  UMOV UR14, UR8 ;  /* 0x00000008000e7c82 */ /* 0x000fe20008000000 */
[----:B------:R-:W-:Y:S01]  /*4730*/  UMOV UR15, 0x40000040 ;  /* 0x40000040000f7882 */ /* 0x000fe20000000000 */
[----:B------:R-:W-:-:S15]  /*4740*/  UIADD3 UR8, UR10, 0x180, URZ ;  /* 0x000001800a087890 */ /* 0x000fde000fffe03f */
[----:B------:R-:W-:Y:S02]  /*4750*/  NOP ;  /* 0x0000000000007918 */ /* 0x000fe40000000000 */
        /* <DEDUP_REMOVED lines=18> */
[----:B------:R-:W-:-:S07]  /*4880*/  UIADD3 UR8, UR10, 0x380, URZ ;  /* 0x000003800a087890 */ /* 0x000fce000fffe03f */
[----:B------:R-:W-:-:S10]  /*4890*/  UMOV UR10, UR8 ;  /* 0x00000008000a7c82 */ /* 0x000fd40008000000 */
[----:B------:R-:W-:-:S15]  /*48a0*/  HGMMA.64x192x16.F32 R24, R208, gdesc[UR12].tnspB, R24 ;  /* 0x42e0000cd0187df0 */ /* 0x000fde0008700818 */
[----:B------:R-:W-:-:S05]  /*48b0*/  NOP ;  /* 0x0000000000007918 */ /* 0x000fca0000000000 */
[----:B------:R-:W-:Y:S03]  /*48c0*/  HGMMA.64x192x16.F32 R24, R212, gdesc[UR8].tnspB, R24, gsb0 ;  /* 0x42e00008d4187df0 */ /* 0x000fe60008000818 */
[----:B------:R-:W-:Y:S02]  /*48d0*/  WARPGROUP.DEPBAR.LE gsb0, 0x1 ;  /* 0x00008000000079c5 */ /* 0x000fe40000010100 */
[----:B-1----:R-:W-:Y:S02]  /*48e0*/  FMNMX R9, R120, R128, !PT ;  /* 0x0000008078097209 */ /* 0x002fe40007800000 */
        /* <DEDUP_REMOVED lines=44> */
[----:B------:R-:W-:Y:S01]  /*4bb0*/  FMNMX R22, R155, R22, !PT ;  /* 0x000000169b167209 */ /* 0x000fe20007800000 */
[----:B------:R-:W1:Y:S01]  /*4bc0*/  SHFL.BFLY PT, R2, R9, 0x2, 0x1f ;  /* 0x0c401f0009027f89 */ /* 0x000e6200000e0000 */
        /* <DEDUP_REMOVED lines=15> */
[----:B------:R-:W-:-:S04]  /*4cc0*/  FMNMX R216, R21, R216, !PT ;  /* 0x000000d815d87209 */ /* 0x000fc80007800000 */
[----:B------:R-:W-:-:S04]  /*4cd0*/  FMNMX R11, R11, R216, !PT ;  /* 0x000000d80b0b7209 */ /* 0x000fc80007800000 */
[----:B------:R-:W-:Y:S02]  /*4ce0*/  FMNMX R22, R11, R20, !PT ;  /* 0x000000140b167209 */ /* 0x000fe40007800000 */
[----:B-1----:R-:W-:-:S03]  /*4cf0*/  FMNMX R11, R9, R2, !PT ;  /* 0x00000002090b7209 */ /* 0x002fc60007800000 */
[----:B------:R-:W1:Y:S04]  /*4d00*/  SHFL.BFLY PT, R21, R22, 0x2, 0x1f ;  /* 0x0c401f0016157f89 */ /* 0x000e6800000e0000 */
[----:B------:R-:W2:Y:S01]  /*4d10*/  SHFL.BFLY PT, R2, R11, 0x1, 0x1f ;  /* 0x0c201f000b027f89 */ /* 0x000ea200000e0000 */
[----:B-1----:R-:W-:Y:S02]  /*4d20*/  FMNMX R216, R22, R21, !PT ;  /* 0x0000001516d87209 */ /* 0x002fe40007800000 */
[----:B--2---:R-:W-:-:S03]  /*4d30*/  FMNMX R2, R11, R2, !PT ;  /* 0x000000020b027209 */ /* 0x004fc60007800000 */
[----:B------:R-:W1:Y:S01]  /*4d40*/  SHFL.BFLY PT, R21, R216, 0x1, 0x1f ;  /* 0x0c201f00d8157f89 */ /* 0x000e6200000e0000 */
[----:B------:R-:W-:-:S04]  /*4d50*/  FSETP.NEU.AND P2, PT, R2, -INF , PT ;  /* 0xff8000000200780b */ /* 0x000fc80003f4d000 */
[----:B------:R-:W-:-:S05]  /*4d60*/  FSEL R23, R2, RZ, P2 ;  /* 0x000000ff02177208 */ /* 0x000fca0001000000 */
[C---:B------:R-:W-:Y:S01]  /*4d70*/  FADD R9, -R23.reuse, R10 ;  /* 0x0000000a17097221 */ /* 0x040fe20000000100 */
[----:B------:R-:W-:-:S03]  /*4d80*/  FMUL R10, R23, UR12 ;  /* 0x0000000c170a7c20 */ /* 0x000fc60008400000 */
[----:B------:R-:W-:Y:S01]  /*4d90*/  FMUL R22, R9, UR12 ;  /* 0x0000000c09167c20 */ /* 0x000fe20008400000 */
[--C-:B------:R-:W-:Y:S01]  /*4da0*/  FFMA R120, R120, UR12, -R10.reuse ;  /* 0x0000000c78787c23 */ /* 0x100fe2000800080a */
        /* <DEDUP_REMOVED lines=30> */
[----:B------:R-:W-:Y:S01]  /*4f90*/  FFMA R181, R181, UR12, -R10 ;  /* 0x0000000cb5b57c23 */ /* 0x000fe2000800080a */
[----:B-1----:R-:W-:Y:S01]  /*4fa0*/  FMNMX R6, R216, R21, !PT ;  /* 0x00000015d8067209 */ /* 0x002fe20007800000 */
[----:B------:R-:W1:Y:S01]  /*4fb0*/  S2R R10, SR_TID.X ;  /* 0x00000000000a7919 */ /* 0x000e620000002100 */
[----:B------:R-:W-:Y:S02]  /*4fc0*/  MUFU.EX2 R11, R22 ;  /* 0x00000016000b7308 */ /* 0x000fe40000000800 */
[----:B------:R-:W-:-:S04]  /*4fd0*/  FSETP.NEU.AND P3, PT, R6, -INF , PT ;  /* 0xff8000000600780b */ /* 0x000fc80003f6d000 */
[----:B------:R-:W-:Y:S02]  /*4fe0*/  FSEL R21, R6, RZ, P3 ;  /* 0x000000ff06157208 */ /* 0x000fe40001800000 */
[----:B------:R-:W-:Y:S03]  /*4ff0*/  MUFU.EX2 R120, R120 ;  /* 0x0000007800787308 */ /* 0x000fe60000000800 */
[C---:B------:R-:W-:Y:S01]  /*5000*/  FADD R9, -R21.reuse, R20 ;  /* 0x0000001415097221 */ /* 0x040fe20000000100 */
[----:B------:R-:W-:-:S03]  /*5010*/  FMUL R21, R21, UR12 ;  /* 0x0000000c15157c20 */ /* 0x000fc60008400000 */
[----:B------:R-:W-:Y:S01]  /*5020*/  FMUL R9, R9, UR12 ;  /* 0x0000000c09097c20 */ /* 0x000fe20008400000 */
[--C-:B------:R-:W-:Y:S01]  /*5030*/  FFMA R122, R122, UR12, -R21.reuse ;  /* 0x0000000c7a7a7c23 */ /* 0x100fe20008000815 */
[--C-:B------:R-:W-:Y:S01]  /*5040*/  FFMA R123, R123, UR12, -R21.reuse ;  /* 0x0000000c7b7b7c23 */ /* 0x100fe20008000815 */
[----:B------:R-:W-:Y:S01]  /*5050*/  MUFU.EX2 R121, R121 ;  /* 0x0000007900797308 */ /* 0x000fe20000000800 */
[--C-:B------:R-:W-:Y:S01]  /*5060*/  FFMA R126, R126, UR12, -R21.reuse ;  /* 0x0000000c7e7e7c23 */ /* 0x100fe20008000815 */
[--C-:B------:R-:W-:Y:S01]  /*5070*/  FFMA R127, R127, UR12, -R21.reuse ;  /* 0x0000000c7f7f7c23 */ /* 0x100fe20008000815 */
[--C-:B------:R-:W-:Y:S01]  /*5080*/  FFMA R130, R130, UR12, -R21.reuse ;  /* 0x0000000c82827c23 */ /* 0x100fe20008000815 */
[--C-:B------:R-:W-:Y:S01]  /*5090*/  FFMA R131, R131, UR12, -R21.reuse ;  /* 0x0000000c83837c23 */ /* 0x100fe20008000815 */
[--C-:B------:R-:W-:Y:S01]  /*50a0*/  FFMA R134, R134, UR12, -R21.reuse ;  /* 0x0000000c86867c23 */ /* 0x100fe20008000815 */
[--C-:B------:R-:W-:Y:S01]  /*50b0*/  FFMA R135, R135, UR12, -R21.reuse ;  /* 0x0000000c87877c23 */ /* 0x100fe20008000815 */
[--C-:B------:R-:W-:Y:S01]  /*50c0*/  FFMA R138, R138, UR12, -R21.reuse ;  /* 0x0000000c8a8a7c23 */ /* 0x100fe20008000815 */
[----:B------:R-:W-:Y:S01]  /*50d0*/  MUFU.EX2 R9, R9 ;  /* 0x0000000900097308 */ /* 0x000fe20000000800 */
[--C-:B------:R-:W-:Y:S01]  /*50e0*/  FFMA R139, R139, UR12, -R21.reuse ;  /* 0x0000000c8b8b7c23 */ /* 0x100fe20008000815 */
[--C-:B------:R-:W-:Y:S01]  /*50f0*/  FFMA R142, R142, UR12, -R21.reuse ;  /* 0x0000000c8e8e7c23 */ /* 0x100fe20008000815 */
[--C-:B------:R-:W-:Y:S01]  /*5100*/  FFMA R143, R143, UR12, -R21.reuse ;  /* 0x0000000c8f8f7c23 */ /* 0x100fe20008000815 */
[--C-:B------:R-:W-:Y:S01]  /*5110*/  FFMA R146, R146, UR12, -R21.reuse ;  /* 0x0000000c92927c23 */ /* 0x100fe20008000815 */
[----:B-1----:R-:W-:Y:S01]  /*5120*/  LOP3.LUT P2, R10, R10, 0x1f, RZ, 0xc0, !PT ;  /* 0x0000001f0a0a7812 */ /* 0x002fe2000784c0ff */
[--C-:B------:R-:W-:Y:S01]  /*5130*/  FFMA R147, R147, UR12, -R21.reuse ;  /* 0x0000000c93937c23 */ /* 0x100fe20008000815 */
[--C-:B------:R-:W-:Y:S01]  /*5140*/  FFMA R150, R150, UR12, -R21.reuse ;  /* 0x0000000c96967c23 */ /* 0x100fe20008000815 */
[----:B------:R-:W1:Y:S01]  /*5150*/  MUFU.EX2 R122, R122 ;  /* 0x0000007a007a7308 */ /* 0x000e620000000800 */
[----:B------:R-:W-:Y:S01]  /*5160*/  ISETP.NE.AND P3, PT, R10, RZ, PT ;  /* 0x000000ff0a00720c */ /* 0x000fe20003f65270 */
[--C-:B------:R-:W-:Y:S01]  /*5170*/  FFMA R151, R151, UR12, -R21.reuse ;  /* 0x0000000c97977c23 */ /* 0x100fe20008000815 */
[--C-:B------:R-:W-:Y:S01]  /*5180*/  FFMA R154, R154, UR12, -R21.reuse ;  /* 0x0000000c9a9a7c23 */ /* 0x100fe20008000815 */
[--C-:B------:R-:W-:Y:S01]  /*5190*/  FFMA R155, R155, UR12, -R21.reuse ;  /* 0x0000000c9b9b7c23 */ /* 0x100fe20008000815 */
[--C-:B------:R-:W-:Y:S01]  /*51a0*/  FFMA R158, R158, UR12, -R21.reuse ;  /* 0x0000000c9e9e7c23 */ /* 0x100fe20008000815 */
[--C-:B------:R-:W-:Y:S01]  /*51b0*/  FFMA R159, R159, UR12, -R21.reuse ;  /* 0x0000000c9f9f7c23 */ /* 0x100fe20008000815 */
[--C-:B------:R-:W-:Y:S01]  /*51c0*/  FFMA R162, R162, UR12, -R21.reuse ;  /* 0x0000000ca2a27c23 */ /* 0x100fe20008000815 */
[----:B------:R-:W2:Y:S01]  /*51d0*/  MUFU.EX2 R124, R124 ;  /* 0x0000007c007c7308 */ /* 0x000ea20000000800 */
[----:B------:R-:W-:Y:S01]  /*51e0*/  FFMA R163, R163, UR12, -R21 ;  /* 0x0000000ca3a37c23 */ /* 0x000fe20008000815 */
[----:B------:R-:W-:-:S02]  /*51f0*/  @!P2 IMAD.MOV.U32 R10, RZ, RZ, 0x1 ;  /* 0x00000001ff0aa424 */ /* 0x000fc400078e00ff */
[--C-:B------:R-:W-:Y:S01]  /*5200*/  FFMA R166, R166, UR12, -R21.reuse ;  /* 0x0000000ca6a67c23 */ /* 0x100fe20008000815 */
[--C-:B------:R-:W-:Y:S01]  /*5210*/  FFMA R167, R167, UR12, -R21.reuse ;  /* 0x0000000ca7a77c23 */ /* 0x100fe20008000815 */
[--C-:B------:R-:W-:Y:S01]  /*5220*/  FFMA R170, R170, UR12, -R21.reuse ;  /* 0x0000000caaaa7c23 */ /* 0x100fe20008000815 */
[----:B------:R3:W-:Y:S01]  /*5230*/  @!P2 SYNCS.ARRIVE.TRANS64.ART0 RZ, [UR4+0x18], R10 ;  /* 0x0000180affffa9a7 */ /* 0x0007e20008500004 */
[--C-:B------:R-:W-:Y:S01]  /*5240*/  FFMA R171, R171, UR12, -R21.reuse ;  /* 0x0000000cabab7c23 */ /* 0x100fe20008000815 */
[----:B------:R-:W4:Y:S01]  /*5250*/  MUFU.EX2 R123, R123 ;  /* 0x0000007b007b7308 */ /* 0x000f220000000800 */
[----:B-1----:R-:W-:Y:S01]  /*5260*/  FFMA R20, R9, R5, R122 ;  /* 0x0000000509147223 */ /* 0x002fe2000000007a */
[--C-:B------:R-:W-:Y:S01]  /*5270*/  FFMA R174, R174, UR12, -R21.reuse ;  /* 0x0000000caeae7c23 */ /* 0x100fe20008000815 */
[--C-:B------:R-:W-:Y:S01]  /*5280*/  FFMA R175, R175, UR12, -R21.reuse ;  /* 0x0000000cafaf7c23 */ /* 0x100fe20008000815 */
[--C-:B------:R-:W-:Y:S01]  /*5290*/  FFMA R178, R178, UR12, -R21.reuse ;  /* 0x0000000cb2b27c23 */ /* 0x100fe20008000815 */
[--C-:B------:R-:W-:Y:S01]  /*52a0*/  FFMA R179, R179, UR12, -R21.reuse ;  /* 0x0000000cb3b37c23 */ /* 0x100fe20008000815 */
[----:B---3--:R-:W-:Y:S01]  /*52b0*/  FFMA R10, R11, R7, R120 ;  /* 0x000000070b0a7223 */ /* 0x008fe20000000078 */
[--C-:B------:R-:W-:Y:S01]  /*52c0*/  FFMA R182, R182, UR12, -R21.reuse ;  /* 0x0000000cb6b67c23 */ /* 0x100fe20008000815 */
[----:B------:R-:W1:Y:S01]  /*52d0*/  MUFU.EX2 R125, R125 ;  /* 0x0000007d007d7308 */ /* 0x000e620000000800 */
[----:B------:R-:W-:Y:S01]  /*52e0*/  FFMA R183, R183, UR12, -R21 ;  /* 0x0000000cb7b77c23 */ /* 0x000fe20008000815 */
[----:B------:R-:W-:Y:S01]  /*52f0*/  FADD R7, R121, R10 ;  /* 0x0000000a79077221 */ /* 0x000fe20000000000 */
[----:B------:R-:W-:Y:S01]  /*5300*/  ISETP.NE.AND P2, PT, RZ, UR16, PT ;  /* 0x00000010ff007c0c */ /* 0x000fe2000bf45270 */
[----:B------:R-:W-:-:S02]  /*5310*/  WARPGROUP.DEPBAR.LE gsb0, 0x0 ;  /* 0x00008000000079c5 */ /* 0x000fc40000010000 */
[----:B--2---:R-:W-:Y:S01]  /*5320*/  FADD R10, R124, R7 ;  /* 0x000000077c0a7221 */ /* 0x004fe20000000000 */
[----:B------:R-:W-:Y:S01]  /*5330*/  @!P3 MOV R22, 0x1 ;  /* 0x000000010016b802 */ /* 0x000fe20000000f00 */
[----:B------:R-:W2:Y:S01]  /*5340*/  MUFU.EX2 R126, R126 ;  /* 0x0000007e007e7308 */ /* 0x000ea20000000800 */
[----:B----4-:R-:W-:Y:S01]  /*5350*/  FADD R7, R123, R20 ;  /* 0x000000147b077221 */ /* 0x010fe20000000000 */
[----:B------:R-:W-:Y:S01]  /*5360*/  F2FP.F16.F32.PACK_AB R200, R121, R120 ;  /* 0x0000007879c8723e */ /* 0x000fe200000000ff */
[----:B------:R3:W-:Y:S01]  /*5370*/  @!P3 SYNCS.ARRIVE.TRANS64.ART0 RZ, [UR4+0x28], R22 ;  /* 0x00002816ffffb9a7 */ /* 0x0007e20008500004 */
[----:B------:R-:W-:Y:S02]  /*5380*/  F2FP.F16.F32.PACK_AB R201, R123, R122 ;  /* 0x0000007a7bc9723e */ /* 0x000fe400000000ff */
[----:B------:R-:W-:Y:S02]  /*5390*/  MOV R21, R8 ;  /* 0x0000000800157202 */ /* 0x000fe40000000f00 */
[----:B------:R-:W4:Y:S01]  /*53a0*/  MUFU.EX2 R128, R128 ;  /* 0x0000008000807308 */ /* 0x000f220000000800 */
[C---:B-1----:R-:W-:Y:S01]  /*53b0*/  FADD R5, R125.reuse, R10 ;  /* 0x0000000a7d057221 */ /* 0x042fe20000000000 */
[----:B------:R-:W-:-:S06]  /*53c0*/  F2FP.F16.F32.PACK_AB R202, R125, R124 ;  /* 0x0000007c7dca723e */ /* 0x000fcc00000000ff */
[----:B------:R-:W1:Y:S01]  /*53d0*/  MUFU.EX2 R127, R127 ;  /* 0x0000007f007f7308 */ /* 0x000e620000000800 */
[----:B--2---:R-:W-:-:S07]  /*53e0*/  FADD R20, R126, R7 ;  /* 0x000000077e147221 */ /* 0x004fce0000000000 */
[----:B------:R-:W2:Y:S01]  /*53f0*/  MUFU.EX2 R129, R129 ;  /* 0x0000008100817308 */ /* 0x000ea20000000800 */
[----:B----4-:R-:W-:-:S07]  /*5400*/  FADD R10, R128, R5 ;  /* 0x00000005800a7221 */ /* 0x010fce0000000000 */
[----:B------:R-:W4:Y:S01]  /*5410*/  MUFU.EX2 R130, R130 ;  /* 0x0000008200827308 */ /* 0x000f220000000800 */
[C---:B-1----:R-:W-:Y:S01]  /*5420*/  FADD R7, R127.reuse, R20 ;  /* 0x000000147f077221 */ /* 0x042fe20000000000 */
[----:B------:R-:W-:-:S06]  /*5430*/  F2FP.F16.F32.PACK_AB R203, R127, R126 ;  /* 0x0000007e7fcb723e */ /* 0x000fcc00000000ff */
[----:B------:R-:W1:Y:S01]  /*5440*/  MUFU.EX2 R132, R132 ;  /* 0x0000008400847308 */ /* 0x000e620000000800 */
[C---:B--2---:R-:W-:Y:S01]  /*5450*/  FADD R5, R129.reuse, R10 ;  /* 0x0000000a81057221 */ /* 0x044fe20000000000 */
[----:B------:R-:W-:-:S06]  /*5460*/  F2FP.F16.F32.PACK_AB R196, R129, R128 ;  /* 0x0000008081c4723e */ /* 0x000fcc00000000ff */
[----:B------:R-:W2:Y:S01]  /*5470*/  MUFU.EX2 R131, R131 ;  /* 0x0000008300837308 */ /* 0x000ea20000000800 */
[----:B----4-:R-:W-:-:S07]  /*5480*/  FADD R20, R130, R7 ;  /* 0x0000000782147221 */ /* 0x010fce0000000000 */
[----:B------:R-:W4:Y:S01]  /*5490*/  MUFU.EX2 R133, R133 ;  /* 0x0000008500857308 */ /* 0x000f220000000800 */
[----:B-1----:R-:W-:-:S07]  /*54a0*/  FADD R10, R132, R5 ;  /* 0x00000005840a7221 */ /* 0x002fce0000000000 */
[----:B------:R-:W1:Y:S01]  /*54b0*/  MUFU.EX2 R134, R134 ;  /* 0x0000008600867308 */ /* 0x000e620000000800 */
[C---:B--2---:R-:W-:Y:S01]  /*54c0*/  FADD R7, R131.reuse, R20 ;  /* 0x0000001483077221 */ /* 0x044fe20000000000 */
[----:B------:R-:W-:-:S06]  /*54d0*/  F2FP.F16.F32.PACK_AB R197, R131, R130 ;  /* 0x0000008283c5723e */ /* 0x000fcc00000000ff */
[----:B------:R-:W2:Y:S01]  /*54e0*/  MUFU.EX2 R136, R136 ;  /* 0x0000008800887308 */ /* 0x000ea20000000800 */
[C---:B----4-:R-:W-:Y:S01]  /*54f0*/  FADD R5, R133.reuse, R10 ;  /* 0x0000000a85057221 */ /* 0x050fe20000000000 */
[----:B------:R-:W-:-:S06]  /*5500*/  F2FP.F16.F32.PACK_AB R198, R133, R132 ;  /* 0x0000008485c6723e */ /* 0x000fcc00000000ff */
[----:B------:R-:W4:Y:S01]  /*5510*/  MUFU.EX2 R135, R135 ;  /* 0x0000008700877308 */ /* 0x000f220000000800 */
[----:B-1----:R-:W-:-:S07]  /*5520*/  FADD R20, R134, R7 ;  /* 0x0000000786147221 */ /* 0x002fce0000000000 */
[----:B------:R-:W1:Y:S01]  /*5530*/  MUFU.EX2 R137, R137 ;  /* 0x0000008900897308 */ /* 0x000e620000000800 */
[----:B--2---:R-:W-:-:S07]  /*5540*/  FADD R10, R136, R5 ;  /* 0x00000005880a7221 */ /* 0x004fce0000000000 */
[----:B------:R-:W2:Y:S01]  /*5550*/  MUFU.EX2 R138, R138 ;  /* 0x0000008a008a7308 */ /* 0x000ea20000000800 */
[C---:B----4-:R-:W-:Y:S01]  /*5560*/  FADD R7, R135.reuse, R20 ;  /* 0x0000001487077221 */ /* 0x050fe20000000000 */
[----:B------:R-:W-:-:S06]  /*5570*/  F2FP.F16.F32.PACK_AB R199, R135, R134 ;  /* 0x0000008687c7723e */ /* 0x000fcc00000000ff */
        /* <DEDUP_REMOVED lines=109> */
[----:B------:R-:W-:Y:S01]  /*5c50*/  F2FP.F16.F32.PACK_AB R213, R179, R178 ;  /* 0x000000b2b3d5723e */ /* 0x000fe200000000ff */
[----:B------:R-:W-:-:S05]  /*5c60*/  IMAD.MOV.U32 R20, RZ, RZ, R6 ;  /* 0x000000ffff147224 */ /* 0x000fca00078e0006 */
[----:B------:R-:W2:Y:S01]  /*5c70*/  MUFU.EX2 R183, R183 ;  /* 0x000000b700b77308 */ /* 0x000ea20000000800 */
[C---:B----4-:R-:W-:Y:S01]  /*5c80*/  FADD R7, R181.reuse, R10 ;  /* 0x0000000ab5077221 */ /* 0x050fe20000000000 */
[----:B------:R-:W-:Y:S01]  /*5c90*/  F2FP.F16.F32.PACK_AB R214, R181, R180 ;  /* 0x000000b4b5d6723e */ /* 0x000fe200000000ff */
[----:B-1----:R-:W-:-:S04]  /*5ca0*/  FADD R10, R182, R5 ;  /* 0x00000005b60a7221 */ /* 0x002fc80000000000 */
[C---:B--2---:R-:W-:Y:S01]  /*5cb0*/  FADD R5, R183.reuse, R10 ;  /* 0x0000000ab7057221 */ /* 0x044fe20000000000 */
[----:B------:R-:W-:Y:S02]  /*5cc0*/  F2FP.F16.F32.PACK_AB R215, R183, R182 ;  /* 0x000000b6b7d7723e */ /* 0x000fe400000000ff */
[----:B------:R-:W-:Y:S01]  /*5cd0*/  MOV R10, R2 ;  /* 0x00000002000a7202 */ /* 0x000fe20000000f00 */
[----:B---3--:R-:W-:Y:S06]  /*5ce0*/  @P2 BRA `(.L_x_18) ;  /* 0xffffffdc00802947 */ /* 0x008fec000383ffff */
.L_x_13:
[----:B------:R-:W1:Y:S01]  /*5cf0*/  S2R R10, SR_TID.X ;  /* 0x00000000000a7919 */ /* 0x000e620000002100 */
[----:B------:R-:W-:Y:S01]  /*5d00*/  IMAD.U32 R8, R8, -0x80000000, RZ ;  /* 0x8000000008087824 */ /* 0x000fe200078e00ff */
[----:B------:R-:W-:Y:S01]  /*5d10*/  UIADD3 UR5, UR4, 0x400, URZ ;  /* 0x0000040004057890 */ /* 0x000fe2000fffe03f */
[-C--:B------:R-:W-:Y:S01]  /*5d20*/  FMUL R117, R117, R11.reuse ;  /* 0x0000000b75757220 */ /* 0x080fe20000400000 */
[----:B------:R-:W-:Y:S01]  /*5d30*/  UISETP.GT.AND UP0, UPT, UR6, URZ, UPT ;  /* 0x0000003f0600728c */ /* 0x000fe2000bf04270 */
[-C--:B------:R-:W-:Y:S01]  /*5d40*/  FMUL R116, R116, R11.reuse ;  /* 0x0000000b74747220 */ /* 0x080fe20000400000 */
[----:B------:R-:W-:Y:S01]  /*5d50*/  USHF.R.U32.HI UR5, URZ, 0x4, UR5 ;  /* 0x000000043f057899 */ /* 0x000fe20008011605 */
[-C--:B------:R-:W-:Y:S01]  /*5d60*/  FMUL R113, R113, R11.reuse ;  /* 0x0000000b71717220 */ /* 0x080fe20000400000 */
[-C--:B------:R-:W-:Y:S01]  /*5d70*/  FMUL R112, R112, R11.reuse ;  /* 0x0000000b70707220 */ /* 0x080fe20000400000 */
[-C--:B------:R-:W-:Y:S01]  /*5d80*/  FMUL R109, R109, R11.reuse ;  /* 0x0000000b6d6d7220 */ /* 0x080fe20000400000 */
[----:B------:R-:W-:Y:S01]  /*5d90*/  ULOP3.LUT UR5, UR5, 0x3fc0, URZ, 0xc0, !UPT ;  /* 0x00003fc005057892 */ /* 0x000fe2000f8ec03f */
[-C--:B------:R-:W-:Y:S01]  /*5da0*/  FMUL R108, R108, R11.reuse ;  /* 0x0000000b6c6c7220 */ /* 0x080fe20000400000 */
[-C--:B------:R-:W-:Y:S01]  /*5db0*/  FMUL R105, R105, R11.reuse ;  /* 0x0000000b69697220 */ /* 0x080fe20000400000 */
[-C--:B------:R-:W-:Y:S01]  /*5dc0*/  FMUL R104, R104, R11.reuse ;  /* 0x0000000b68687220 */ /* 0x080fe20000400000 */
[----:B------:R-:W-:Y:S01]  /*5dd0*/  ULOP3.LUT UR6, UR5, 0x4000000, URZ, 0xfc, !UPT ;  /* 0x0400000005067892 */ /* 0x000fe2000f8efc3f */
        /* <DEDUP_REMOVED lines=17> */
[----:B-1----:R-:W-:Y:S01]  /*5ef0*/  LOP3.LUT P2, R10, R10, 0x1f, RZ, 0xc0, !PT ;  /* 0x0000001f0a0a7812 */ /* 0x002fe2000784c0ff */
        /* <DEDUP_REMOVED lines=12> */
[----:B------:R-:W-:Y:S01]  /*5fc0*/  @!P2 MOV R20, 0x1 ;  /* 0x000000010014a802 */ /* 0x000fe20000000f00 */
[-C--:B------:R-:W-:Y:S01]  /*5fd0*/  FMUL R44, R44, R11.reuse ;  /* 0x0000000b2c2c7220 */ /* 0x080fe20000400000 */
[-C--:B------:R-:W-:Y:S01]  /*5fe0*/  FMUL R41, R41, R11.reuse ;  /* 0x0000000b29297220 */ /* 0x080fe20000400000 */
[-C--:B------:R-:W-:Y:S01]  /*5ff0*/  FMUL R40, R40, R11.reuse ;  /* 0x0000000b28287220 */ /* 0x080fe20000400000 */
[----:B------:R1:W-:Y:S01]  /*6000*/  @!P2 SYNCS.ARRIVE.TRANS64.ART0 RZ, [UR4+0x8], R20 ;  /* 0x00000814ffffa9a7 */ /* 0x0003e20008500004 */
[-C--:B------:R-:W-:Y:S01]  /*6010*/  FMUL R37, R37, R11.reuse ;  /* 0x0000000b25257220 */ /* 0x080fe20000400000 */
[-C--:B------:R-:W-:Y:S01]  /*6020*/  FMUL R36, R36, R11.reuse ;  /* 0x0000000b24247220 */ /* 0x080fe20000400000 */
[-C--:B------:R-:W-:Y:S01]  /*6030*/  FMUL R33, R33, R11.reuse ;  /* 0x0000000b21217220 */ /* 0x080fe20000400000 */
[-C--:B------:R-:W-:Y:S01]  /*6040*/  FMUL R32, R32, R11.reuse ;  /* 0x0000000b20207220 */ /* 0x080fe20000400000 */
[-C--:B------:R-:W-:Y:S01]  /*6050*/  FMUL R29, R29, R11.reuse ;  /* 0x0000000b1d1d7220 */ /* 0x080fe20000400000 */
[-C--:B------:R-:W-:Y:S01]  /*6060*/  FMUL R28, R28, R11.reuse ;  /* 0x0000000b1c1c7220 */ /* 0x080fe20000400000 */
[-C--:B------:R-:W-:Y:S01]  /*6070*/  FMUL R25, R25, R11.reuse ;  /* 0x0000000b19197220 */ /* 0x080fe20000400000 */
[----:B------:R-:W2:Y:S01]  /*6080*/  SYNCS.PHASECHK.TRANS64.TRYWAIT P2, [UR4+0x20], R8 ;  /* 0x00002008ff0075a7 */ /* 0x000ea20008040144 */
        /* <DEDUP_REMOVED lines=49> */
[----:B-12---:R-:W-:Y:S06]  /*63a0*/  @P2 BRA `(.L_x_19) ;  /* 0x0000000000082947 */ /* 0x006fec0003800000 */
[----:B------:R-:W1:Y:S02]  /*63b0*/  SYNCS.PHASECHK.TRANS64.TRYWAIT P2, [UR4+0x20], R8 ;  /* 0x00002008ff0075a7 */ /* 0x000e640008040144 */
[----:B-1----:R-:W-:Y:S05]  /*63c0*/  @!P2 BRA `(.L_x_20) ;  /* 0x000000140094a947 */ /* 0x002fea0003800000 */
.L_x_19:
[----:B------:R-:W-:Y:S01]  /*63d0*/  WARPGROUP.ARRIVE ;  /* 0x00000000000079c5 */ /* 0x000fe20000000000 */
[----:B------:R-:W-:Y:S01]  /*63e0*/  UMOV UR7, 0x40000040 ;  /* 0x4000004000077882 */ /* 0x000fe20000000000 */
[----:B------:R-:W-:Y:S01]  /*63f0*/  UIADD3 UR8, UR6, 0x80, URZ ;  /* 0x0000008006087890 */ /* 0x000fe2000fffe03f */
[----:B------:R-:W2:Y:S01]  /*6400*/  SHFL.BFLY PT, R22, R5, 0x1, 0x1f ;  /* 0x0c201f0005167f89 */ /* 0x000ea200000e0000 */
[----:B------:R-:W-:Y:S01]  /*6410*/  UMOV UR11, 0x40000040 ;  /* 0x40000040000b7882 */ /* 0x000fe20000000000 */
[----:B------:R-:W-:Y:S01]  /*6420*/  IADD3 R122, P4, R14, 0x4000, RZ ;  /* 0x000040000e7a7810 */ /* 0x000fe20007f9e0ff */
[----:B------:R-:W-:Y:S01]  /*6430*/  HGMMA.64x192x16.F32 R24, R200, gdesc[UR4].tnspB, R24, UP0 ;  /* 0x42e00004c8187df0 */ /* 0x000fe2000bf00818 */
[----:B------:R-:W-:Y:S01]  /*6440*/  UMOV UR7, 0x40000040 ;  /* 0x4000004000077882 */ /* 0x000fe20000000000 */
[----:B------:R-:W3:Y:S01]  /*6450*/  SHFL.BFLY PT, R8, R7, 0x1, 0x1f ;  /* 0x0c201f0007087f89 */ /* 0x000ee200000e0000 */
[----:B------:R-:W-:Y:S01]  /*6460*/  UMOV UR10, UR8 ;  /* 0x00000008000a7c82 */ /* 0x000fe20008000000 */
[----:B------:R-:W-:Y:S01]  /*6470*/  UIADD3 UR8, UR6, 0x100, URZ ;  /* 0x0000010006087890 */ /* 0x000fe2000fffe03f */
[----:B------:R-:W-:Y:S01]  /*6480*/  IMAD.X R123, RZ, RZ, RZ, P4 ;  /* 0x000000ffff7b7224 */ /* 0x000fe200020e06ff */
[----:B------:R-:W-:Y:S01]  /*6490*/  IADD3 R120, P3, R16, 0x4000, RZ ;  /* 0x0000400010787810 */ /* 0x000fe20007f7e0ff */
[----:B------:R-:W-:Y:S01]  /*64a0*/  IMAD.MOV.U32 R15, RZ, RZ, RZ ;  /* 0x000000ffff0f7224 */ /* 0x000fe200078e00ff */
[----:B------:R-:W-:-:S02]  /*64b0*/  MOV R19, RZ ;  /* 0x000000ff00137202 */ /* 0x000fc40000000f00 */
[----:B------:R-:W-:Y:S02]  /*64c0*/  IADD3.X R121, RZ, RZ, RZ, P3, !PT ;  /* 0x000000ffff797210 */ /* 0x000fe40001ffe4ff */
[----:B------:R-:W-:Y:S02]  /*64d0*/  MOV R13, RZ ;  /* 0x000000ff000d7202 */ /* 0x000fe40000000f00 */
[----:B------:R-:W-:Y:S02]  /*64e0*/  MOV R21, R18 ;  /* 0x0000001200157202 */ /* 0x000fe40000000f00 */
[----:B------:R-:W-:Y:S02]  /*64f0*/  MOV R17, RZ ;  /* 0x000000ff00117202 */ /* 0x000fe40000000f00 */
[----:B------:R-:W-:Y:S02]  /*6500*/  ISETP.NE.AND P3, PT, R10, RZ, PT ;  /* 0x000000ff0a00720c */ /* 0x000fe40003f65270 */
[----:B------:R-:W-:Y:S01]  /*6510*/  MOV R10, R122 ;  /* 0x0000007a000a7202 */ /* 0x000fe20000000f00 */
[----:B--2---:R-:W-:Y:S01]  /*6520*/  FADD R23, R22, R5 ;  /* 0x0000000516177221 */ /* 0x004fe20000000000 */
[----:B------:R-:W-:-:S02]  /*6530*/  MOV R5, R12 ;  /* 0x0000000c00057202 */ /* 0x000fc40000000f00 */
[----:B------:R-:W-:Y:S01]  /*6540*/  MOV R22, R16 ;  /* 0x0000001000167202 */ /* 0x000fe20000000f00 */
[----:B-1-3--:R-:W-:Y:S01]  /*6550*/  FADD R11, R8, R7 ;  /* 0x00000007080b7221 */ /* 0x00afe20000000000 */
[----:B------:R-:W1:Y:S01]  /*6560*/  SHFL.BFLY PT, R124, R23, 0x2, 0x1f ;  /* 0x0c401f00177c7f89 */ /* 0x000e6200000e0000 */
[C---:B------:R-:W-:Y:S02]  /*6570*/  IADD3 R8, P2, R18.reuse, 0x4000, RZ ;  /* 0x0000400012087810 */ /* 0x040fe40007f5e0ff */
[----:B------:R-:W-:Y:S01]  /*6580*/  IADD3 R18, P5, R18, 0x8000, RZ ;  /* 0x0000800012127810 */ /* 0x000fe20007fbe0ff */
[----:B------:R-:W2:Y:S01]  /*6590*/  SHFL.BFLY PT, R20, R11, 0x2, 0x1f ;  /* 0x0c401f000b147f89 */ /* 0x000ea200000e0000 */
[----:B------:R-:W-:Y:S02]  /*65a0*/  IADD3.X R9, RZ, RZ, RZ, P2, !PT ;  /* 0x000000ffff097210 */ /* 0x000fe400017fe4ff */
[----:B------:R-:W-:Y:S02]  /*65b0*/  IADD3.X R19, RZ, RZ, RZ, P5, !PT ;  /* 0x000000ffff137210 */ /* 0x000fe40002ffe4ff */
[----:B------:R-:W-:-:S02]  /*65c0*/  MOV R8, R8 ;  /* 0x0000000800087202 */ /* 0x000fc40000000f00 */
[----:B------:R-:W-:Y:S02]  /*65d0*/  MOV R9, R120 ;  /* 0x0000007800097202 */ /* 0x000fe40000000f00 */
[----:B------:R-:W-:Y:S02]  /*65e0*/  IADD3 R120, P6, R12, 0x4000, RZ ;  /* 0x000040000c787810 */ /* 0x000fe40007fde0ff */
[----:B------:R-:W-:Y:S02]  /*65f0*/  MOV R7, R14 ;  /* 0x0000000e00077202 */ /* 0x000fe40000000f00 */
[----:B------:R-:W-:Y:S02]  /*6600*/  IADD3.X R121, RZ, RZ, RZ, P6, !PT ;  /* 0x000000ffff797210 */ /* 0x000fe400037fe4ff */
[----:B------:R-:W-:Y:S02]  /*6610*/  IADD3 R16, P6, R16, 0x8000, RZ ;  /* 0x0000800010107810 */ /* 0x000fe40007fde0ff */
[----:B------:R-:W-:-:S02]  /*6620*/  IADD3 R14, P5, R14, 0x8000, RZ ;  /* 0x000080000e0e7810 */ /* 0x000fc40007fbe0ff */
[----:B------:R-:W-:Y:S02]  /*6630*/  IADD3.X R17, RZ, RZ, RZ, P6, !PT ;  /* 0x000000ffff117210 */ /* 0x000fe400037fe4ff */
[C---:B-1----:R-:W-:Y:S01]  /*6640*/  FSETP.NE.AND P4, PT, R23.reuse, -R124, PT ;  /* 0x8000007c1700720b */ /* 0x042fe20003f85000 */
[----:B------:R-:W-:Y:S01]  /*6650*/  FADD R124, R23, R124 ;  /* 0x0000007c177c7221 */ /* 0x000fe20000000000 */
[----:B------:R-:W-:Y:S01]  /*6660*/  MOV R23, R16 ;  /* 0x0000001000177202 */ /* 0x000fe20000000f00 */
[C---:B--2---:R-:W-:Y:S01]  /*6670*/  FADD R13, R11.reuse, R20 ;  /* 0x000000140b0d7221 */ /* 0x044fe20000000000 */
[----:B------:R-:W-:Y:S01]  /*6680*/  FSETP.NE.AND P2, PT, R11, -R20, PT ;  /* 0x800000140b00720b */ /* 0x000fe20003f45000 */
[----:B------:R-:W-:Y:S01]  /*6690*/  IMAD.X R15, RZ, RZ, RZ, P5 ;  /* 0x000000ffff0f7224 */ /* 0x000fe200028e06ff */
[----:B------:R-:W-:Y:S02]  /*66a0*/  MOV R20, R18 ;  /* 0x0000001200147202 */ /* 0x000fe40000000f00 */
[----:B------:R-:W-:-:S02]  /*66b0*/  FSEL R18, R13, 1, P2 ;  /* 0x3f8000000d127808 */ /* 0x000fc40001000000 */
[----:B------:R-:W-:Y:S02]  /*66c0*/  IADD3 R12, P5, R12, 0x8000, RZ ;  /* 0x000080000c0c7810 */ /* 0x000fe40007fbe0ff */
[----:B------:R-:W-:Y:S01]  /*66d0*/  MUFU.RCP R16, R18 ;  /* 0x0000001200107308 */ /* 0x000fe20000001000 */
[----:B------:R-:W-:Y:S02]  /*66e0*/  MOV R11, R120 ;  /* 0x00000078000b7202 */ /* 0x000fe40000000f00 */
[----:B------:R-:W-:Y:S02]  /*66f0*/  MOV R120, R14 ;  /* 0x0000000e00787202 */ /* 0x000fe40000000f00 */
[----:B------:R-:W-:-:S03]  /*6700*/  MOV R121, 0xff800000 ;  /* 0xff80000000797802 */ /* 0x000fc60000000f00 */
[----:B------:R-:W1:Y:S08]  /*6710*/  @P4 MUFU.LG2 R125, R124 ;  /* 0x0000007c007d4308 */ /* 0x000e700000000c00 */
[----:B------:R2:W3:Y:S02]  /*6720*/  @P2 MUFU.LG2 R123, R13 ;  /* 0x0000000d007b2308 */ /* 0x0004e40000000c00 */
[----:B--2---:R-:W-:Y:S01]  /*6730*/  IADD3.X R13, RZ, RZ, RZ, P5, !PT ;  /* 0x000000ffff0d7210 */ /* 0x004fe20002ffe4ff */
[----:B-1----:R-:W-:Y:S01]  /*6740*/  @P4 FFMA R125, R6, UR12, R125 ;  /* 0x0000000c067d4c23 */ /* 0x002fe2000800007d */
[----:B------:R-:W-:-:S03]  /*6750*/  FSEL R6, R124, 1, P4 ;  /* 0x3f8000007c067808 */ /* 0x000fc60002000000 */
[----:B------:R-:W-:Y:S01]  /*6760*/  @P4 FMUL R121, R125, 0.69314718246459960938 ;  /* 0x3f3172187d794820 */ /* 0x000fe20000400000 */
[----:B---3--:R-:W-:Y:S01]  /*6770*/  @P2 FFMA R14, R2, UR12, R123 ;  /* 0x0000000c020e2c23 */ /* 0x008fe2000800007b */
[----:B------:R-:W-:Y:S01]  /*6780*/  MOV R2, R12 ;  /* 0x0000000c00027202 */ /* 0x000fe20000000f00 */
[----:B------:R-:W-:Y:S01]  /*6790*/  @!P3 IMAD.MOV.U32 R12, RZ, RZ, 0x1 ;  /* 0x00000001ff0cb424 */ /* 0x000fe200078e00ff */
[----:B------:R-:W1:Y:S01]  /*67a0*/  MUFU.RCP R6, R6 ;  /* 0x0000000600067308 */ /* 0x000e620000001000 */
[----:B------:R-:W-:Y:S01]  /*67b0*/  MOV R123, 0xff800000 ;  /* 0xff800000007b7802 */ /* 0x000fe20000000f00 */
[----:B------:R-:W-:Y:S01]  /*67c0*/  @P2 FMUL R123, R14, 0.69314718246459960938 ;  /* 0x3f3172180e7b2820 */ /* 0x000fe20000400000 */
        /* <DEDUP_REMOVED lines=18> */
[----:B------:R-:W-:Y:S02]  /*68f0*/  UIADD3 UR8, UR6, 0x300, URZ ;  /* 0x0000030006087890 */ /* 0x000fe4000fffe03f */
[----:B------:R-:W-:-:S15]  /*6900*/  UIADD3 UR6, UR6, 0x380, URZ ;  /* 0x0000038006067890 */ /* 0x000fde000fffe03f */
[----:B------:R-:W-:Y:S01]  /*6910*/  HGMMA.64x192x16.F32 R24, R204, gdesc[UR8].tnspB, R24 ;  /* 0x42e00008cc187df0 */ /* 0x000fe20008700818 */
[----:B------:R-:W-:Y:S01]  /*6920*/  UMOV UR10, UR8 ;  /* 0x00000008000a7c82 */ /* 0x000fe20008000000 */
[----:B------:R-:W-:-:S15]  /*6930*/  UMOV UR11, 0x40000040 ;  /* 0x40000040000b7882 */ /* 0x000fde0000000000 */
[----:B------:R-:W-:-:S03]  /*6940*/  NOP ;  /* 0x0000000000007918 */ /* 0x000fc60000000000 */
[----:B------:R-:W-:-:S15]  /*6950*/  HGMMA.64x192x16.F32 R24, R208, gdesc[UR8].tnspB, R24 ;  /* 0x42e00008d0187df0 */ /* 0x000fde0008700818 */
[----:B------:R-:W-:-:S05]  /*6960*/  NOP ;  /* 0x0000000000007918 */ /* 0x000fca0000000000 */
[----:B------:R-:W-:Y:S01]  /*6970*/  HGMMA.64x192x16.F32 R24, R212, gdesc[UR4].tnspB, R24, gsb0 ;  /* 0x42e00004d4187df0 */ /* 0x000fe20008000818 */
[----:B------:R-:W-:Y:S02]  /*6980*/  ULDC.64 UR6, c[0x0][0x208] ;  /* 0x0000820000067ab9 */ /* 0x000fe40000000a00 */
[----:B------:R-:W-:Y:S02]  /*6990*/  WARPGROUP.DEPBAR.LE gsb0, 0x0 ;  /* 0x00008000000079c5 */ /* 0x000fe40000010000 */
[----:B------:R2:W-:Y:S01]  /*69a0*/  @!P3 SYNCS.ARRIVE.TRANS64.ART0 RZ, [UR4+0x28], R12 ;  /* 0x0000280cffffb9a7 */ /* 0x0005e20008500004 */
[----:B------:R-:W-:Y:S01]  /*69b0*/  FMUL R13, R33, R16 ;  /* 0x00000010210d7220 */ /* 0x000fe20000400000 */
[-C--:B-1----:R-:W-:Y:S01]  /*69c0*/  FMUL R19, R30, R6.reuse ;  /* 0x000000061e137220 */ /* 0x082fe20000400000 */
[----:B------:R-:W-:Y:S01]  /*69d0*/  SHFL.IDX PT, R33, R3, RZ, 0x1c1f ;  /* 0x001c1fff03217589 */ /* 0x000fe200000e0000 */
[----:B------:R-:W-:Y:S01]  /*69e0*/  FMUL R17, R26, R6 ;  /* 0x000000061a117220 */ /* 0x000fe20000400000 */
[-C--:B------:R-:W-:Y:S01]  /*69f0*/  FMUL R18, R28, R16.reuse ;  /* 0x000000101c127220 */ /* 0x080fe20000400000 */
[-C--:B------:R-:W-:Y:S01]  /*6a00*/  FMUL R29, R29, R16.reuse ;  /* 0x000000101d1d7220 */ /* 0x080fe20000400000 */
[-C--:B------:R-:W-:Y:S01]  /*6a10*/  FMUL R24, R24, R16.reuse ;  /* 0x0000001018187220 */ /* 0x080fe20000400000 */
[-C--:B--2---:R-:W-:Y:S01]  /*6a20*/  FMUL R12, R32, R16.reuse ;  /* 0x00000010200c7220 */ /* 0x084fe20000400000 */
[-C--:B------:R-:W-:Y:S01]  /*6a30*/  FMUL R25, R25, R16.reuse ;  /* 0x0000001019197220 */ /* 0x080fe20000400000 */
[----:B------:R-:W1:Y:S01]  /*6a40*/  SHFL.IDX PT, R32, R4, RZ, 0x1c1f ;  /* 0x001c1fff04207589 */ /* 0x000e6200000e0000 */
[-C--:B------:R-:W-:Y:S01]  /*6a50*/  FMUL R14, R36, R16.reuse ;  /* 0x00000010240e7220 */ /* 0x080fe20000400000 */
[----:B------:R-:W-:Y:S01]  /*6a60*/  FMUL R15, R37, R16 ;  /* 0x00000010250f7220 */ /* 0x000fe20000400000 */
[-C--:B------:R-:W-:Y:S01]  /*6a70*/  FMUL R30, R31, R6.reuse ;  /* 0x000000061f1e7220 */ /* 0x080fe20000400000 */
[----:B------:R-:W-:Y:S01]  /*6a80*/  BAR.SYNC.DEFER_BLOCKING 0x1, 0x100 ;  /* 0x0044000000007b1d */ /* 0x000fe20000010000 */
[-C--:B------:R-:W-:Y:S01]  /*6a90*/  FMUL R26, R27, R6.reuse ;  /* 0x000000061b1a7220 */ /* 0x080fe20000400000 */
[-C--:B------:R-:W-:Y:S01]  /*6aa0*/  FMUL R38, R38, R6.reuse ;  /* 0x0000000626267220 */ /* 0x080fe20000400000 */
[-C--:B------:R-:W-:Y:S01]  /*6ab0*/  FMUL R39, R39, R6.reuse ;  /* 0x0000000627277220 */ /* 0x080fe20000400000 */
[-C--:B------:R-:W-:Y:S01]  /*6ac0*/  FMUL R34, R34, R6.reuse ;  /* 0x0000000622227220 */ /* 0x080fe20000400000 */
[----:B------:R-:W-:Y:S01]  /*6ad0*/  FMUL R35, R35, R6 ;  /* 0x0000000623237220 */ /* 0x000fe20000400000 */
[-C--:B------:R-:W-:Y:S01]  /*6ae0*/  FMUL R44, R44, R16.reuse ;  /* 0x000000102c2c7220 */ /* 0x080fe20000400000 */
[-C--:B------:R-:W-:Y:S01]  /*6af0*/  FMUL R45, R45, R16.reuse ;  /* 0x000000102d2d7220 */ /* 0x080fe20000400000 */
[----:B------:R2:W-:Y:S01]  /*6b00*/  SHFL.IDX PT, R36, R4, 0x1, 0x1c1f ;  /* 0x003c1f0004247f89 */ /* 0x0005e200000e0000 */
[-C--:B------:R-:W-:Y:S01]  /*6b10*/  FMUL R40, R40, R16.reuse ;  /* 0x0000001028287220 */ /* 0x080fe20000400000 */
[-C--:B------:R-:W-:Y:S01]  /*6b20*/  FMUL R41, R41, R16.reuse ;  /* 0x0000001029297220 */ /* 0x080fe20000400000 */
[-C--:B------:R-:W-:Y:S01]  /*6b30*/  FMUL R52, R52, R16.reuse ;  /* 0x0000001034347220 */ /* 0x080fe20000400000 */
[----:B------:R-:W3:Y:S01]  /*6b40*/  SHFL.IDX PT, R37, R3, 0x1, 0x1c1f ;  /* 0x003c1f0003257f89 */ /* 0x000ee200000e0000 */
        /* <DEDUP_REMOVED lines=35> */
[----:B------:R-:W-:Y:S01]  /*6d80*/  F2FP.F16.F32.PACK_AB R12, R13, R12 ;  /* 0x0000000c0d0c723e */ /* 0x000fe200000000ff */
[----:B------:R-:W-:Y:S01]  /*6d90*/  FMUL R46, R46, R6 ;  /* 0x000000062e2e7220 */ /* 0x000fe20000400000 */
[----:B------:R-:W-:Y:S01]  /*6da0*/  F2FP.F16.F32.PACK_AB R16, R25, R24 ;  /* 0x000000181910723e */ /* 0x000fe200000000ff */
[-C--:B------:R-:W-:Y:S01]  /*6db0*/  FMUL R47, R47, R6.reuse ;  /* 0x000000062f2f7220 */ /* 0x080fe20000400000 */
[----:B------:R-:W-:Y:S01]  /*6dc0*/  F2FP.F16.F32.PACK_AB R17, R26, R17 ;  /* 0x000000111a11723e */ /* 0x000fe200000000ff */
[----:B------:R-:W-:Y:S01]  /*6dd0*/  FMUL R42, R42, R6 ;  /* 0x000000062a2a7220 */ /* 0x000fe20000400000 */
[----:B------:R-:W-:Y:S01]  /*6de0*/  F2FP.F16.F32.PACK_AB R18, R29, R18 ;  /* 0x000000121d12723e */ /* 0x000fe200000000ff */
[-C--:B------:R-:W-:Y:S01]  /*6df0*/  FMUL R43, R43, R6.reuse ;  /* 0x000000062b2b7220 */ /* 0x080fe20000400000 */
[----:B------:R-:W-:Y:S01]  /*6e00*/  F2FP.F16.F32.PACK_AB R19, R30, R19 ;  /* 0x000000131e13723e */ /* 0x000fe200000000ff */
[----:B------:R-:W-:Y:S01]  /*6e10*/  FMUL R54, R54, R6 ;  /* 0x0000000636367220 */ /* 0x000fe20000400000 */
[----:B------:R-:W-:Y:S01]  /*6e20*/  F2FP.F16.F32.PACK_AB R14, R15, R14 ;  /* 0x0000000e0f0e723e */ /* 0x000fe200000000ff */
[----:B------:R-:W-:Y:S01]  /*6e30*/  FMUL R55, R55, R6 ;  /* 0x0000000637377220 */ /* 0x000fe20000400000 */
[----:B------:R-:W-:Y:S01]  /*6e40*/  F2FP.F16.F32.PACK_AB R13, R35, R34 ;  /* 0x00000022230d723e */ /* 0x000fe200000000ff */
[----:B------:R-:W-:Y:S01]  /*6e50*/  FMUL R50, R50, R6 ;  /* 0x0000000632327220 */ /* 0x000fe20000400000 */
[----:B------:R-:W-:Y:S01]  /*6e60*/  F2FP.F16.F32.PACK_AB R15, R39, R38 ;  /* 0x00000026270f723e */ /* 0x000fe200000000ff */
[-C--:B------:R-:W-:Y:S01]  /*6e70*/  FMUL R51, R51, R6.reuse ;  /* 0x0000000633337220 */ /* 0x080fe20000400000 */
[-C--:B------:R-:W-:Y:S01]  /*6e80*/  FMUL R62, R62, R6.reuse ;  /* 0x000000063e3e7220 */ /* 0x080fe20000400000 */
[-C--:B------:R-:W-:Y:S01]  /*6e90*/  FMUL R63, R63, R6.reuse ;  /* 0x000000063f3f7220 */ /* 0x080fe20000400000 */
[-C--:B------:R-:W-:Y:S01]  /*6ea0*/  FMUL R58, R58, R6.reuse ;  /* 0x000000063a3a7220 */ /* 0x080fe20000400000 */
[-C--:B------:R-:W-:Y:S01]  /*6eb0*/  FMUL R59, R59, R6.reuse ;  /* 0x000000063b3b7220 */ /* 0x080fe20000400000 */
[-C--:B------:R-:W-:Y:S01]  /*6ec0*/  FMUL R31, R70, R6.reuse ;  /* 0x00000006461f7220 */ /* 0x080fe20000400000 */
[-C--:B--2---:R-:W-:Y:S01]  /*6ed0*/  FMUL R4, R71, R6.reuse ;  /* 0x0000000647047220 */ /* 0x084fe20000400000 */
        /* <DEDUP_REMOVED lines=8> */
[----:B------:R-:W-:Y:S01]  /*6f60*/  STSM.16.M88.4 [R21], R16 ;  /* 0x0000001015007844 */ /* 0x000fe20000000200 */
[-C--:B------:R-:W-:Y:S01]  /*6f70*/  FMUL R86, R86, R6.reuse ;  /* 0x0000000656567220 */ /* 0x080fe20000400000 */
[-C--:B------:R-:W-:Y:S01]  /*6f80*/  FMUL R87, R87, R6.reuse ;  /* 0x0000000657577220 */ /* 0x080fe20000400000 */
[-C--:B------:R-:W-:Y:S01]  /*6f90*/  FMUL R90, R90, R6.reuse ;  /* 0x000000065a5a7220 */ /* 0x080fe20000400000 */
[----:B-1----:R1:W-:Y:S01]  /*6fa0*/  @P1 STG.E desc[UR6][R32.64], R123 ;  /* 0x0000007b20001986 */ /* 0x0023e2000c101906 */
[----:B------:R-:W-:Y:S01]  /*6fb0*/  FMUL R91, R91, R6 ;  /* 0x000000065b5b7220 */ /* 0x000fe20000400000 */
[----:B------:R-:W-:Y:S01]  /*6fc0*/  F2FP.F16.F32.PACK_AB R34, R45, R44 ;  /* 0x0000002c2d22723e */ /* 0x000fe200000000ff */
[----:B------:R-:W-:Y:S01]  /*6fd0*/  FMUL R94, R94, R6 ;  /* 0x000000065e5e7220 */ /* 0x000fe20000400000 */
[----:B------:R2:W-:Y:S01]  /*6fe0*/  STSM.16.M88.4 [R22], R12 ;  /* 0x0000000c16007844 */ /* 0x0005e20000000200 */
[----:B------:R-:W-:Y:S01]  /*6ff0*/  F2FP.F16.F32.PACK_AB R35, R47, R46 ;  /* 0x0000002e2f23723e */ /* 0x000fe200000000ff */
[-C--:B------:R-:W-:Y:S01]  /*7000*/  FMUL R95, R95, R6.reuse ;  /* 0x000000065f5f7220 */ /* 0x080fe20000400000 */
[-C--:B------:R-:W-:Y:S01]  /*7010*/  FMUL R98, R98, R6.reuse ;  /* 0x0000000662627220 */ /* 0x080fe20000400000 */
[-C--:B------:R-:W-:Y:S01]  /*7020*/  FMUL R99, R99, R6.reuse ;  /* 0x0000000663637220 */ /* 0x080fe20000400000 */
[-C--:B------:R-:W-:Y:S01]  /*7030*/  FMUL R102, R102, R6.reuse ;  /* 0x0000000666667220 */ /* 0x080fe20000400000 */
[-C--:B------:R-:W-:Y:S01]  /*7040*/  FMUL R103, R103, R6.reuse ;  /* 0x0000000667677220 */ /* 0x080fe20000400000 */
[----:B------:R-:W-:Y:S01]  /*7050*/  FMUL R106, R106, R6 ;  /* 0x000000066a6a7220 */ /* 0x000fe20000400000 */
[----:B-1----:R-:W-:Y:S01]  /*7060*/  F2FP.F16.F32.PACK_AB R32, R41, R40 ;  /* 0x000000282920723e */ /* 0x002fe200000000ff */
[----:B------:R-:W-:Y:S01]  /*7070*/  FMUL R107, R107, R6 ;  /* 0x000000066b6b7220 */ /* 0x000fe20000400000 */
[----:B------:R-:W-:Y:S01]  /*7080*/  F2FP.F16.F32.PACK_AB R33, R43, R42 ;  /* 0x0000002a2b21723e */ /* 0x000fe200000000ff */
[----:B------:R-:W-:Y:S01]  /*7090*/  FMUL R110, R110, R6 ;  /* 0x000000066e6e7220 */ /* 0x000fe20000400000 */
[----:B------:R-:W-:Y:S01]  /*70a0*/  F2FP.F16.F32.PACK_AB R16, R57, R56 ;  /* 0x000000383910723e */ /* 0x000fe200000000ff */
[----:B------:R-:W-:Y:S01]  /*70b0*/  FMUL R111, R111, R6 ;  /* 0x000000066f6f7220 */ /* 0x000fe20000400000 */
[----:B------:R-:W-:Y:S01]  /*70c0*/  F2FP.F16.F32.PACK_AB R17, R59, R58 ;  /* 0x0000003a3b11723e */ /* 0x000fe200000000ff */
[----:B------:R-:W-:Y:S01]  /*70d0*/  FMUL R114, R114, R6 ;  /* 0x0000000672727220 */ /* 0x000fe20000400000 */
[----:B--2---:R-:W-:Y:S01]  /*70e0*/  F2FP.F16.F32.PACK_AB R12, R49, R48 ;  /* 0x00000030310c723e */ /* 0x004fe200000000ff */
[----:B------:R-:W-:Y:S01]  /*70f0*/  FMUL R115, R115, R6 ;  /* 0x0000000673737220 */ /* 0x000fe20000400000 */
[----:B------:R-:W-:Y:S01]  /*7100*/  F2FP.F16.F32.PACK_AB R13, R51, R50 ;  /* 0x00000032330d723e */ /* 0x000fe200000000ff */
[----:B------:R-:W-:Y:S01]  /*7110*/  FMUL R118, R118, R6 ;  /* 0x0000000676767220 */ /* 0x000fe20000400000 */
[----:B------:R-:W-:Y:S01]  /*7120*/  F2FP.F16.F32.PACK_AB R14, R53, R52 ;  /* 0x00000034350e723e */ /* 0x000fe200000000ff */
[----:B------:R-:W-:Y:S01]  /*7130*/  FMUL R119, R119, R6 ;  /* 0x0000000677777220 */ /* 0x000fe20000400000 */
[----:B------:R-:W-:Y:S01]  /*7140*/  F2FP.F16.F32.PACK_AB R15, R55, R54 ;  /* 0x00000036370f723e */ /* 0x000fe200000000ff */
[----:B------:R1:W-:Y:S01]  /*7150*/  STSM.16.M88.4 [R7], R32 ;  /* 0x0000002007007844 */ /* 0x0003e20000000200 */
[----:B------:R-:W-:-:S02]  /*7160*/  F2FP.F16.F32.PACK_AB R18, R61, R60 ;  /* 0x0000003c3d12723e */ /* 0x000fc400000000ff */
[----:B------:R-:W-:Y:S01]  /*7170*/  F2FP.F16.F32.PACK_AB R19, R63, R62 ;  /* 0x0000003e3f13723e */ /* 0x000fe200000000ff */
[----:B------:R1:W-:Y:S01]  /*7180*/  STSM.16.M88.4 [R5], R12 ;  /* 0x0000000c05007844 */ /* 0x0003e20000000200 */
[----:B------:R-:W-:Y:S02]  /*7190*/  F2FP.F16.F32.PACK_AB R28, R65, R28 ;  /* 0x0000001c411c723e */ /* 0x000fe400000000ff */
[----:B------:R-:W-:Y:S01]  /*71a0*/  F2FP.F16.F32.PACK_AB R29, R67, R66 ;  /* 0x00000042431d723e */ /* 0x000fe200000000ff */
[----:B------:R1:W-:Y:S01]  /*71b0*/  STSM.16.M88.4 [R8], R16 ;  /* 0x0000001008007844 */ /* 0x0003e20000000200 */
[----:B------:R-:W-:Y:S02]  /*71c0*/  F2FP.F16.F32.PACK_AB R30, R69, R68 ;  /* 0x00000044451e723e */ /* 0x000fe400000000ff */
[----:B------:R-:W-:Y:S01]  /*71d0*/  F2FP.F16.F32.PACK_AB R31, R4, R31 ;  /* 0x0000001f041f723e */ /* 0x000fe200000000ff */
[----:B---3--:R1:W-:Y:S01]  /*71e0*/  @P0 STG.E desc[UR6][R36.64], R121 ;  /* 0x0000007924000986 */ /* 0x0083e2000c101906 */
[----:B------:R-:W-:-:S02]  /*71f0*/  F2FP.F16.F32.PACK_AB R80, R81, R80 ;  /* 0x000000505150723e */ /* 0x000fc400000000ff */
[----:B------:R-:W-:Y:S01]  /*7200*/  F2FP.F16.F32.PACK_AB R24, R73, R72 ;  /* 0x000000484918723e */ /* 0x000fe200000000ff */
[----:B------:R1:W-:Y:S01]  /*7210*/  STSM.16.M88.4 [R9], R28 ;  /* 0x0000001c09007844 */ /* 0x0003e20000000200 */
[----:B------:R-:W-:Y:S02]  /*7220*/  F2FP.F16.F32.PACK_AB R25, R75, R74 ;  /* 0x0000004a4b19723e */ /* 0x000fe400000000ff */
[----:B------:R-:W-:Y:S02]  /*7230*/  F2FP.F16.F32.PACK_AB R26, R77, R76 ;  /* 0x0000004c4d1a723e */ /* 0x000fe400000000ff */
[----:B------:R-:W-:Y:S02]  /*7240*/  F2FP.F16.F32.PACK_AB R27, R64, R27 ;  /* 0x0000001b401b723e */ /* 0x000fe400000000ff */
[----:B------:R-:W-:Y:S02]  /*7250*/  F2FP.F16.F32.PACK_AB R88, R89, R88 ;  /* 0x000000585958723e */ /* 0x000fe400000000ff */
[----:B------:R-:W-:Y:S01]  /*7260*/  F2FP.F16.F32.PACK_AB R81, R83, R82 ;  /* 0x000000525351723e */ /* 0x000fe200000000ff */
[----:B------:R1:W-:Y:S01]  /*7270*/  STSM.16.M88.4 [R10], R24 ;  /* 0x000000180a007844 */ /* 0x0003e20000000200 */
[----:B------:R-:W-:-:S02]  /*7280*/  F2FP.F16.F32.PACK_AB R96, R97, R96 ;  /* 0x000000606160723e */ /* 0x000fc400000000ff */
        /* <DEDUP_REMOVED lines=9> */
[----:B------:R-:W-:Y:S01]  /*7320*/  F2FP.F16.F32.PACK_AB R105, R107, R106 ;  /* 0x0000006a6b69723e */ /* 0x000fe200000000ff */
[----:B------:R1:W-:Y:S01]  /*7330*/  STSM.16.M88.4 [R20], R88 ;  /* 0x0000005814007844 */ /* 0x0003e20000000200 */
[----:B------:R-:W-:Y:S02]  /*7340*/  F2FP.F16.F32.PACK_AB R98, R101, R100 ;  /* 0x000000646562723e */ /* 0x000fe400000000ff */
[----:B------:R-:W-:Y:S02]  /*7350*/  F2FP.F16.F32.PACK_AB R99, R103, R102 ;  /* 0x000000666763723e */ /* 0x000fe400000000ff */
[----:B------:R-:W-:-:S02]  /*7360*/  F2FP.F16.F32.PACK_AB R113, R115, R114 ;  /* 0x000000727371723e */ /* 0x000fc400000000ff */
[----:B------:R-:W-:Y:S01]  /*7370*/  F2FP.F16.F32.PACK_AB R106, R109, R108 ;  /* 0x0000006c6d6a723e */ /* 0x000fe200000000ff */
[----:B------:R1:W-:Y:S01]  /*7380*/  STSM.16.M88.4 [R23], R96 ;  /* 0x0000006017007844 */ /* 0x0003e20000000200 */
[----:B------:R-:W-:Y:S02]  /*7390*/  F2FP.F16.F32.PACK_AB R107, R111, R110 ;  /* 0x0000006e6f6b723e */ /* 0x000fe400000000ff */
[----:B------:R-:W-:Y:S02]  /*73a0*/  F2FP.F16.F32.PACK_AB R114, R117, R116 ;  /* 0x000000747572723e */ /* 0x000fe400000000ff */
[----:B------:R-:W-:Y:S01]  /*73b0*/  F2FP.F16.F32.PACK_AB R115, R119, R118 ;  /* 0x000000767773723e */ /* 0x000fe200000000ff */
[----:B------:R1:W-:Y:S04]  /*73c0*/  STSM.16.M88.4 [R120], R104 ;  /* 0x0000006878007844 */ /* 0x0003e80000000200 */
[----:B------:R1:W-:Y:S01]  /*73d0*/  STSM.16.M88.4 [R2], R112 ;  /* 0x0000007002007844 */ /* 0x0003e20000000200 */
[----:B------:R2:W-:Y:S06]  /*73e0*/  MEMBAR.ALL.CTA ;  /* 0x0000000000007992 */ /* 0x0005ec0000008000 */
[----:B--2---:R-:W2:Y:S02]  /*73f0*/  FENCE.VIEW.ASYNC.S ;  /* 0x00000000000073c6 */ /* 0x004ea40000000000 */
[----:B--2---:R-:W-:Y:S06]  /*7400*/  BAR.ARV 0x1, 0x120 ;  /* 0x0044800000007b1d */ /* 0x004fec0000002000 */
[----:B------:R-:W-:-:S13]  /*7410*/  ISETP.NE.AND P0, PT, R0, 0x4, PT ;  /* 0x000000040000780c */ /* 0x000fda0003f05270 */
[----:B-1----:R-:W-:Y:S05]  /*7420*/  @P0 EXIT ;  /* 0x000000000000094d */ /* 0x002fea0003800000 */
[----:B------:R-:W1:Y:S08]  /*7430*/  S2UR UR10, SR_CTAID.X ;  /* 0x00000000000a79c3 */ /* 0x000e700000002500 */
[----:B------:R-:W-:Y:S01]  /*7440*/  BAR.SYNC.DEFER_BLOCKING 0x1, 0x120 ;  /* 0x0044800000007b1d */ /* 0x000fe20000010000 */
[----:B------:R-:W-:Y:S02]  /*7450*/  UIADD3 UR8, UR4, 0xc400, URZ ;  /* 0x0000c40004087890 */ /* 0x000fe4000fffe03f */
[----:B------:R-:W-:-:S02]  /*7460*/  UIADD3 UR13, UR4, 0x10400, URZ ;  /* 0x00010400040d7890 */ /* 0x000fc4000fffe03f */
[----:B------:R-:W-:-:S03]  /*7470*/  UIADD3 UR14, UR4, 0x14400, URZ ;  /* 0x00014400040e7890 */ /* 0x000fc6000fffe03f */
[----:B------:R-:W-:Y:S01]  /*7480*/  S2UR UR11, SR_CTAID.Y ;  /* 0x00000000000b79c3 */ /* 0x000fe20000002600 */
[----:B------:R-:W-:Y:S01]  /*7490*/  ULDC.64 UR6, c[0x0][0x198] ;  /* 0x0000660000067ab9 */ /* 0x000fe20000000a00 */
[----:B------:R-:W-:Y:S01]  /*74a0*/  UMOV UR9, URZ ;  /* 0x0000003f00097c82 */ /* 0x000fe20008000000 */
[----:B------:R-:W-:Y:S01]  /*74b0*/  UIADD3 UR6, UP0, UR6, 0x1f0, URZ ;  /* 0x000001f006067890 */ /* 0x000fe2000ff1e03f */
[----:B------:R-:W-:Y:S01]  /*74c0*/  UMOV UR5, 0x40 ;  /* 0x0000004000057882 */ /* 0x000fe20000000000 */
[----:B------:R-:W-:Y:S02]  /*74d0*/  UMOV UR4, 0x80 ;  /* 0x0000008000047882 */ /* 0x000fe40000000000 */
[----:B------:R-:W-:Y:S01]  /*74e0*/  UIADD3.X UR7, URZ, UR7, URZ, UP0, !UPT ;  /* 0x000000073f077290 */ /* 0x000fe200087fe43f */
[----:B------:R-:W2:Y:S01]  /*74f0*/  S2UR UR12, SR_CTAID.Z ;  /* 0x00000000000c79c3 */ /* 0x000ea20000002700 */
[----:B-1----:R-:W-:-:S09]  /*7500*/  USHF.L.U32 UR10, UR10, 0x7, URZ ;  /* 0x000000070a0a7899 */ /* 0x002fd2000800063f */
[----:B--2---:R1:W-:Y:S02]  /*7510*/  UTMASTG.4D [UR8], [UR6], desc[URZ] ;  /* 0x00003f08060073b5 */ /* 0x0043e40008019000 */
[----:B-1----:R-:W-:Y:S01]  /*7520*/  UMOV UR8, UR13 ;  /* 0x0000000d00087c82 */ /* 0x002fe20008000000 */
[----:B------:R-:W-:Y:S02]  /*7530*/  UMOV UR9, UR5 ;  /* 0x0000000500097c82 */ /* 0x000fe40008000000 */
[----:B------:R1:W-:Y:S02]  /*7540*/  UTMASTG.4D [UR8], [UR6], desc[URZ] ;  /* 0x00003f08060073b5 */ /* 0x0003e40008019000 */
[----:B-1----:R-:W-:Y:S01]  /*7550*/  UMOV UR8, UR14 ;  /* 0x0000000e00087c82 */ /* 0x002fe20008000000 */
[----:B------:R-:W-:Y:S02]  /*7560*/  UMOV UR9, UR4 ;  /* 0x0000000400097c82 */ /* 0x000fe40008000000 */
[----:B------:R1:W-:Y:S01]  /*7570*/  UTMASTG.4D [UR8], [UR6], desc[URZ] ;  /* 0x00003f08060073b5 */ /* 0x0003e20008019000 */
[----:B------:R0:W-:Y:S01]  /*7580*/  UTMACMDFLUSH ;  /* 0x00000000000079b7 */ /* 0x0001e20000000000 */
[----:B------:R-:W-:-:S04]  /*7590*/  DEPBAR.LE SB0, 0x0 ;  /* 0x000080000000791a */ /* 0x000fc80000000000 */
[----:B-1----:R-:W-:Y:S05]  /*75a0*/  EXIT ;  /* 0x000000000000794d */ /* 0x002fea0003800000 */
.L_x_2:
[----:B-1----:R-:W-:Y:S02]  /*75b0*/  MOV R5, UR41 ;  /* 0x0000002900057c02 */ /* 0x002fe40008000f00 */
[----:B------:R-:W-:Y:S02]  /*75c0*/  MOV R2, 0x80000000 ;  /* 0x8000000000027802 */ /* 0x000fe40000000f00 */
[----:B------:R-:W-:-:S04]  /*75d0*/  MOV R3, 0x80000000 ;  /* 0x8000000000037802 */ /* 0x000fc80000000f00 */
[----:B------:R1:W2:Y:S03]  /*75e0*/  SYNCS.PHASECHK.TRANS64.TRYWAIT P0, [R5+URZ+0x18], R3 ;  /* 0x00001803050075a7 */ /* 0x0002a6000800017f */
[----:B--2---:R-:W-:Y:S05]  /*75f0*/  @!P0 NANOSLEEP.SYNCS 0x989680 ;  /* 0x009896800000895d */ /* 0x004fea0003900000 */
[----:B------:R-:W2:Y:S02]  /*7600*/  @!P0 SYNCS.PHASECHK.TRANS64 P0, [R5+URZ+0x18], R3 ;  /* 0x00001803050085a7 */ /* 0x000ea4000800007f */
[----:B--2---:R-:W-:Y:S05]  /*7610*/  @!P0 BRA `(.L_x_2) ;  /* 0xfffffffc00e48947 */ /* 0x004fea000383ffff */
[----:B------:R-:W-:Y:S05]  /*7620*/  BRA `(.L_x_21) ;  /* 0xffffff8c00cc7947 */ /* 0x000fea000383ffff */
.L_x_3:
[----:B-1----:R-:W-:Y:S01]  /*7630*/  IMAD.U32 R5, RZ, RZ, UR41 ;  /* 0x00000029ff057e24 */ /* 0x002fe2000f8e00ff */
[----:B------:R-:W-:Y:S02]  /*7640*/  MOV R2, 0x80000000 ;  /* 0x8000000000027802 */ /* 0x000fe40000000f00 */
[----:B------:R-:W-:-:S04]  /*7650*/  MOV R3, 0x80000000 ;  /* 0x8000000000037802 */ /* 0x000fc80000000f00 */
[----:B------:R1:W2:Y:S03]  /*7660*/  SYNCS.PHASECHK.TRANS64.TRYWAIT P0, [R5+URZ+0x8], R3 ;  /* 0x00000803050075a7 */ /* 0x0002a6000800017f */
[----:B--2---:R-:W-:Y:S05]  /*7670*/  @!P0 NANOSLEEP.SYNCS 0x989680 ;  /* 0x009896800000895d */ /* 0x004fea0003900000 */
[----:B------:R-:W2:Y:S02]  /*7680*/  @!P0 SYNCS.PHASECHK.TRANS64 P0, [R5+URZ+0x8], R3 ;  /* 0x00000803050085a7 */ /* 0x000ea4000800007f */
[----:B--2---:R-:W-:Y:S05]  /*7690*/  @!P0 BRA `(.L_x_3) ;  /* 0xfffffffc00e48947 */ /* 0x004fea000383ffff */
[----:B------:R-:W-:Y:S05]  /*76a0*/  BRA `(.L_x_22) ;  /* 0xffffff9000207947 */ /* 0x000fea000383ffff */
.L_x_5:
[----:B------:R-:W-:-:S05]  /*76b0*/  SHF.L.U32 R2, R0, 0x1f, RZ ;  /* 0x0000001f00027819 */ /* 0x000fca00000006ff */
[----:B------:R-:W-:-:S07]  /*76c0*/  IMAD.MOV.U32 R3, RZ, RZ, R2 ;  /* 0x000000ffff037224 */ /* 0x000fce00078e0002 */
.L_x_23:
[----:B-1----:R-:W-:-:S04]  /*76d0*/  MOV R7, UR41 ;  /* 0x0000002900077c02 */ /* 0x002fc80008000f00 */
[----:B------:R1:W2:Y:S03]  /*76e0*/  SYNCS.PHASECHK.TRANS64.TRYWAIT P0, [R7+URZ+0x18], R3 ;  /* 0x00001803070075a7 */ /* 0x0002a6000800017f */
[----:B--2---:R-:W-:Y:S05]  /*76f0*/  @!P0 NANOSLEEP.SYNCS 0x989680 ;  /* 0x009896800000895d */ /* 0x004fea0003900000 */
[----:B------:R-:W2:Y:S02]  /*7700*/  @!P0 SYNCS.PHASECHK.TRANS64 P0, [R7+URZ+0x18], R3 ;  /* 0x00001803070085a7 */ /* 0x000ea4000800007f */
[----:B--2---:R-:W-:Y:S05]  /*7710*/  @!P0 BRA `(.L_x_23) ;  /* 0xfffffffc00ec8947 */ /* 0x004fea000383ffff */
[----:B------:R-:W-:Y:S05]  /*7720*/  BRA `(.L_x_24) ;  /* 0xffffff9000a07947 */ /* 0x000fea000383ffff */
.L_x_6:
[----:B-1----:R-:W-:-:S07]  /*7730*/  MOV R3, R2 ;  /* 0x0000000200037202 */ /* 0x002fce0000000f00 */
.L_x_25:
[----:B-1----:R-:W-:-:S04]  /*7740*/  MOV R5, UR41 ;  /* 0x0000002900057c02 */ /* 0x002fc80008000f00 */
[----:B------:R1:W2:Y:S03]  /*7750*/  SYNCS.PHASECHK.TRANS64.TRYWAIT P0, [R5+URZ+0x28], R3 ;  /* 0x00002803050075a7 */ /* 0x0002a6000800017f */
[----:B--2---:R-:W-:Y:S05]  /*7760*/  @!P0 NANOSLEEP.SYNCS 0x989680 ;  /* 0x009896800000895d */ /* 0x004fea0003900000 */
[----:B------:R-:W2:Y:S02]  /*7770*/  @!P0 SYNCS.PHASECHK.TRANS64 P0, [R5+URZ+0x28], R3 ;  /* 0x00002803050085a7 */ /* 0x000ea4000800007f */
[----:B--2---:R-:W-:Y:S05]  /*7780*/  @!P0 BRA `(.L_x_25) ;  /* 0xfffffffc00ec8947 */ /* 0x004fea000383ffff */
[----:B------:R-:W-:Y:S05]  /*7790*/  BRA `(.L_x_26) ;  /* 0xffffff9400007947 */ /* 0x000fea000383ffff */
.L_x_8:
[----:B-1----:R-:W-:-:S07]  /*77a0*/  IMAD.MOV.U32 R3, RZ, RZ, R2 ;  /* 0x000000ffff037224 */ /* 0x002fce00078e0002 */
.L_x_27:
[----:B-1----:R-:W-:-:S04]  /*77b0*/  MOV R5, UR41 ;  /* 0x0000002900057c02 */ /* 0x002fc80008000f00 */
[----:B------:R1:W2:Y:S03]  /*77c0*/  SYNCS.PHASECHK.TRANS64.TRYWAIT P0, [R5+URZ+0x28], R3 ;  /* 0x00002803050075a7 */ /* 0x0002a6000800017f */
[----:B--2---:R-:W-:Y:S05]  /*77d0*/  @!P0 NANOSLEEP.SYNCS 0x989680 ;  /* 0x009896800000895d */ /* 0x004fea0003900000 */
[----:B------:R-:W2:Y:S02]  /*77e0*/  @!P0 SYNCS.PHASECHK.TRANS64 P0, [R5+URZ+0x28], R3 ;  /* 0x00002803050085a7 */ /* 0x000ea4000800007f */
[----:B--2---:R-:W-:Y:S05]  /*77f0*/  @!P0 BRA `(.L_x_27) ;  /* 0xfffffffc00ec8947 */ /* 0x004fea000383ffff */
[----:B------:R-:W-:Y:S05]  /*7800*/  BRA `(.L_x_28) ;  /* 0xffffff9400807947 */ /* 0x000fea000383ffff */
.L_x_9:
[----:B-1----:R-:W-:-:S07]  /*7810*/  MOV R3, R2 ;  /* 0x0000000200037202 */ /* 0x002fce0000000f00 */
.L_x_29:
[----:B-1----:R-:W-:-:S04]  /*7820*/  MOV R5, UR41 ;  /* 0x0000002900057c02 */ /* 0x002fc80008000f00 */
[----:B------:R1:W2:Y:S03]  /*7830*/  SYNCS.PHASECHK.TRANS64.TRYWAIT P0, [R5+URZ+0x28], R3 ;  /* 0x00002803050075a7 */ /* 0x0002a6000800017f */
[----:B--2---:R-:W-:Y:S05]  /*7840*/  @!P0 NANOSLEEP.SYNCS 0x989680 ;  /* 0x009896800000895d */ /* 0x004fea0003900000 */
[----:B------:R-:W2:Y:S02]  /*7850*/  @!P0 SYNCS.PHASECHK.TRANS64 P0, [R5+URZ+0x28], R3 ;  /* 0x00002803050085a7 */ /* 0x000ea4000800007f */
[----:B--2---:R-:W-:Y:S05]  /*7860*/  @!P0 BRA `(.L_x_29) ;  /* 0xfffffffc00ec8947 */ /* 0x004fea000383ffff */
[----:B------:R-:W-:Y:S05]  /*7870*/  BRA `(.L_x_30) ;  /* 0xffffff9400e07947 */ /* 0x000fea000383ffff */
.L_x_10:
[----:B-1----:R-:W-:-:S04]  /*7880*/  IMAD.U32 R4, RZ, RZ, UR4 ;  /* 0x00000004ff047e24 */ /* 0x002fc8000f8e00ff */
[----:B------:R1:W2:Y:S03]  /*7890*/  SYNCS.PHASECHK.TRANS64.TRYWAIT P0, [R4+URZ], RZ ;  /* 0x000000ff040075a7 */ /* 0x0002a6000800017f */
[----:B--2---:R-:W-:Y:S05]  /*78a0*/  @!P0 NANOSLEEP.SYNCS 0x989680 ;  /* 0x009896800000895d */ /* 0x004fea0003900000 */
[----:B------:R-:W2:Y:S02]  /*78b0*/  @!P0 SYNCS.PHASECHK.TRANS64 P0, [R4+URZ], RZ ;  /* 0x000000ff040085a7 */ /* 0x000ea4000800007f */
[----:B--2---:R-:W-:Y:S05]  /*78c0*/  @!P0 BRA `(.L_x_10) ;  /* 0xfffffffc00ec8947 */ /* 0x004fea000383ffff */
[----:B------:R-:W-:Y:S05]  /*78d0*/  BRA `(.L_x_31) ;  /* 0xffffff9800447947 */ /* 0x000fea000383ffff */
.L_x_12:
[----:B-1----:R-:W-:-:S04]  /*78e0*/  MOV R4, UR4 ;  /* 0x0000000400047c02 */ /* 0x002fc80008000f00 */
[----:B------:R1:W2:Y:S03]  /*78f0*/  SYNCS.PHASECHK.TRANS64.TRYWAIT P0, [R4+URZ+0x10], RZ ;  /* 0x000010ff040075a7 */ /* 0x0002a6000800017f */
[----:B--2---:R-:W-:Y:S05]  /*7900*/  @!P0 NANOSLEEP.SYNCS 0x989680 ;  /* 0x009896800000895d */ /* 0x004fea0003900000 */
[----:B------:R-:W2:Y:S02]  /*7910*/  @!P0 SYNCS.PHASECHK.TRANS64 P0, [R4+URZ+0x10], RZ ;  /* 0x000010ff040085a7 */ /* 0x000ea4000800007f */
[----:B--2---:R-:W-:Y:S05]  /*7920*/  @!P0 BRA `(.L_x_12) ;  /* 0xfffffffc00ec8947 */ /* 0x004fea000383ffff */
[----:B------:R-:W-:Y:S05]  /*7930*/  BRA `(.L_x_11) ;  /* 0xffffff9800747947 */ /* 0x000fea000383ffff */
.L_x_15:
[----:B------:R-:W-:-:S07]  /*7940*/  MOV R23, R22 ;  /* 0x0000001600177202 */ /* 0x000fce0000000f00 */
.L_x_32:
[----:B-1----:R-:W-:-:S04]  /*7950*/  MOV R121, UR4 ;  /* 0x0000000400797c02 */ /* 0x002fc80008000f00 */
[----:B------:R1:W2:Y:S03]  /*7960*/  SYNCS.PHASECHK.TRANS64.TRYWAIT P2, [R121+URZ+0x10], R23 ;  /* 0x00001017790075a7 */ /* 0x0002a6000804017f */
[----:B--2---:R-:W-:Y:S05]  /*7970*/  @!P2 NANOSLEEP.SYNCS 0x989680 ;  /* 0x009896800000a95d */ /* 0x004fea0003900000 */
[----:B------:R-:W2:Y:S02]  /*7980*/  @!P2 SYNCS.PHASECHK.TRANS64 P2, [R121+URZ+0x10], R23 ;  /* 0x000010177900a5a7 */ /* 0x000ea4000804007f */
[----:B--2---:R-:W-:Y:S05]  /*7990*/  @!P2 BRA `(.L_x_32) ;  /* 0xfffffffc00eca947 */ /* 0x004fea000383ffff */
[----:B------:R-:W-:Y:S05]  /*79a0*/  BRA `(.L_x_14) ;  /* 0xffffffc0009c7947 */ /* 0x000fea000383ffff */
.L_x_17:
[----:B------:R-:W-:-:S07]  /*79b0*/  IMAD.MOV.U32 R23, RZ, RZ, R22 ;  /* 0x000000ffff177224 */ /* 0x000fce00078e0016 */
.L_x_33:
[----:B-1----:R-:W-:-:S04]  /*79c0*/  MOV R9, UR4 ;  /* 0x0000000400097c02 */ /* 0x002fc80008000f00 */
[----:B------:R1:W2:Y:S03]  /*79d0*/  SYNCS.PHASECHK.TRANS64.TRYWAIT P2, [R9+URZ+0x20], R23 ;  /* 0x00002017090075a7 */ /* 0x0002a6000804017f */
[----:B--2---:R-:W-:Y:S05]  /*79e0*/  @!P2 NANOSLEEP.SYNCS 0x989680 ;  /* 0x009896800000a95d */ /* 0x004fea0003900000 */
[----:B------:R-:W2:Y:S02]  /*79f0*/  @!P2 SYNCS.PHASECHK.TRANS64 P2, [R9+URZ+0x20], R23 ;  /* 0x000020170900a5a7 */ /* 0x000ea4000804007f */
[----:B--2---:R-:W-:Y:S05]  /*7a00*/  @!P2 BRA `(.L_x_33) ;  /* 0xfffffffc00eca947 */ /* 0x004fea000383ffff */
[----:B------:R-:W-:Y:S05]  /*7a10*/  BRA `(.L_x_16) ;  /* 0xffffffcc00007947 */ /* 0x000fea000383ffff */
.L_x_20:
[----:B------:R-:W-:-:S07]  /*7a20*/  MOV R9, R8 ;  /* 0x0000000800097202 */ /* 0x000fce0000000f00 */
.L_x_34:
[----:B-1----:R-:W-:-:S04]  /*7a30*/  MOV R11, UR4 ;  /* 0x00000004000b7c02 */ /* 0x002fc80008000f00 */
[----:B------:R1:W2:Y:S03]  /*7a40*/  SYNCS.PHASECHK.TRANS64.TRYWAIT P2, [R11+URZ+0x20], R9 ;  /* 0x000020090b0075a7 */ /* 0x0002a6000804017f */
[----:B--2---:R-:W-:Y:S05]  /*7a50*/  @!P2 NANOSLEEP.SYNCS 0x989680 ;  /* 0x009896800000a95d */ /* 0x004fea0003900000 */
[----:B------:R-:W2:Y:S02]  /*7a60*/  @!P2 SYNCS.PHASECHK.TRANS64 P2, [R11+URZ+0x20], R9 ;  /* 0x000020090b00a5a7 */ /* 0x000ea4000804007f */
[----:B--2---:R-:W-:Y:S05]  /*7a70*/  @!P2 BRA `(.L_x_34) ;  /* 0xfffffffc00eca947 */ /* 0x004fea000383ffff */
[----:B------:R-:W-:Y:S05]  /*7a80*/  BRA `(.L_x_19) ;  /* 0xffffffe800507947 */ /* 0x000fea000383ffff */
.L_x_35:
[----:B------:R-:W-:-:S00]  /*7a90*/  BRA `(.L_x_35) ;  /* 0xfffffffc00fc7947 */ /* 0x000fc0000383ffff */
[----:B------:R-:W-:-:S00]  /*7aa0*/  NOP ;  /* 0x0000000000007918 */ /* 0x000fc00000000000 */
        /* <DEDUP_REMOVED lines=13> */
.L_x_36:


//--------------------- .nv.shared.kernel_cutlass_kernel_flash_attncuteflash_fwd_sm90FlashAttentionForwardSm90_object_at__tensor0000o11921211101213_tensor0000o19211101213_tensor0000o19211101213_tensor0000o11921211101213_te_0 --------------------------
	.section	.nv.shared.kernel_cutlass_kernel_flash_attncuteflash_fwd_sm90FlashAttentionForwardSm90_object_at__tensor0000o11921211101213_tensor0000o19211101213_tensor0000o19211101213_tensor0000o11921211101213_te_0,"aw",@nobits
	.sectionflags	@""
	.align	1024
	.zero		1024


//--------------------- .nv.shared.reserved.0     --------------------------
	.section	.nv.shared.reserved.0,"aw",@nobits
	.weak		__nv_reservedSMEM_offset_0_alias
	.size		__nv_reservedSMEM_offset_0_alias, 0, 0
	.other		__nv_reservedSMEM_offset_0_alias,@"STO_CUDA_RESERVED_SHARED STV_DEFAULT"
__nv_reservedSMEM_offset_0_alias:
	.zero		0


//--------------------- .nv.constant0.kernel_cutlass_kernel_flash_attncuteflash_fwd_sm90FlashAttentionForwardSm90_object_at__tensor0000o11921211101213_tensor0000o19211101213_tensor0000o19211101213_tensor0000o11921211101213_te_0 --------------------------
	.section	.nv.constant0.kernel_cutlass_kernel_flash_attncuteflash_fwd_sm90FlashAttentionForwardSm90_object_at__tensor0000o11921211101213_tensor0000o19211101213_tensor0000o19211101213_tensor0000o11921211101213_te_0,"a",@progbits
	.sectionflags	@""
	.align	4
.nv.constant0.kernel_cutlass_kernel_flash_attncuteflash_fwd_sm90FlashAttentionForwardSm90_object_at__tensor0000o11921211101213_tensor0000o19211101213_tensor0000o19211101213_tensor0000o11921211101213_te_0:
	.zero		1184


//--------------------- SYMBOLS --------------------------

	.type		.nv.reservedSmem.offset0,@object
	.size		.nv.reservedSmem.offset0,0x4
